	.target	sm_100a

	.elftype	@"ET_EXEC"


//--------------------- .note.nv.tkinfo           --------------------------
	.section	.note.nv.tkinfo,"",@"SHT_NOTE"
	.sectionflags	@"SHF_NOTE_NV_TKINFO"
	.tkinfo
        /*0018*/ 	.word	0x00000002
        /*0030*/ 	.string	""
        /*0030*/ 	.string	"ptxas"
        /*0030*/ 	.string	"Cuda compilation tools, release 13.0, V13.0.88"
        /*0030*/ 	.string	"Build cuda_13.0.r13.0/compiler.36424714_0"
        /*0030*/ 	.string	"-arch sm_100a -m 64 "



//--------------------- .note.nv.cuinfo           --------------------------
	.section	.note.nv.cuinfo,"",@"SHT_NOTE"
	.sectionflags	@"SHF_NOTE_NV_CUINFO"
        /*0018*/ 	.short	0x0002
        /*001a*/ 	.short	0x0064
        /*001c*/ 	.short	0x0082
	.zero		2


//--------------------- .nv.info                  --------------------------
	.section	.nv.info,"",@"SHT_CUDA_INFO"
	.align	4


	//----- nvinfo : EIATTR_REGCOUNT
	.align		4
        /*0000*/ 	.byte	0x04, 0x2f
        /*0002*/ 	.short	(.L_19 - .L_18)
	.align		4
.L_18:
        /*0004*/ 	.word	index@(_ZN7cutlass13device_kernelINS_4gemm6kernel13GemmUniversalIN4cute5tupleIJiiiiEEENS1_10collective13CollectiveMmaINS1_35MainloopSm100TmaUmmaWarpSpecializedILi5ELi2ELi4ENS5_IJNS4_1CILi2EEESB_NSA_ILi1EEEEEEEENS5_IJNSA_ILi64EEENSA_ILi128EEESF_EEENS_6half_tENS5_IJlSC_lEEESI_SJ_NS4_8TiledMMAINS4_8MMA_AtomIJNS4_20SM100_MMA_F16BF16_SSISI_SI_fLi64ELi128ELNS4_4UMMA5MajorE0ELSO_0ELNSN_7ScaleInE0ELSP_0EEEEEENS4_6LayoutINS5_IJSC_SC_SC_EEENS5_IJNSA_ILi0EEESU_SU_EEEEENS5_IJNS4_10UnderscoreESX_SX_EEEEENS4_23SM90_TMA_LOAD_MULTICASTENS4_14ComposedLayoutINS4_7SwizzleILi3ELi4ELi3EEENS4_18smem_ptr_flag_bitsILi16EEENSS_INS5_IJNSA_ILi8EEESF_EEENS5_IJSF_SC_EEEEEEEvNS4_8identityES10_S1A_vS1B_EENS_8epilogue10collective18CollectiveEpilogueINS1D_23Sm100TmaWarpSpecializedILi4ELi2ELi16ELb1ELb0EEEJSH_NS5_IJNSS_ISF_SC_EENSS_INSA_ILi32EEESC_EEEEESI_SJ_SI_SJ_NS1D_6fusion15FusionCallbacksIS1H_NS1M_17LinearCombinationISI_fSI_fLNS_15FloatRoundStyleE2EEESH_S1L_JEEENS4_5SM1004TMEM4LOAD26SM100_TMEM_LOAD_16dp256b4xENS4_13SM90_TMA_LOADENS11_INS12_ILi2ELi4ELi3EEES15_NSS_INS5_IJS16_S1J_EEENS5_IJS1J_SC_EEEEEEENS4_17SM75_U32x4_LDSM_NENS4_14SM90_TMA_STOREES21_NS4_17SM90_U32x4_STSM_NENS4_39AutoVectorizingCopyWithAssumedAlignmentILi128EEEEEEvvEEEEvNT_6ParamsE)
        /*0008*/ 	.word	0x00000044


	//----- nvinfo : EIATTR_FRAME_SIZE
	.align		4
.L_19:
        /*000c*/ 	.byte	0x04, 0x11
        /*000e*/ 	.short	(.L_21 - .L_20)
	.align		4
.L_20:
        /*0010*/ 	.word	index@($__internal_2_$__cuda_sm10x_tcgen05_guardrail_trap_unallocated_columns_being_dealloced)
        /*0014*/ 	.word	0x00000000


	//----- nvinfo : EIATTR_FRAME_SIZE
	.align		4
.L_21:
        /*0018*/ 	.byte	0x04, 0x11
        /*001a*/ 	.short	(.L_23 - .L_22)
	.align		4
.L_22:
        /*001c*/ 	.word	index@($__internal_1_$__cuda_sm10x_tcgen05_guardrail_trap_phase_invalid_during_alloc)
        /*0020*/ 	.word	0x00000000


	//----- nvinfo : EIATTR_FRAME_SIZE
	.align		4
.L_23:
        /*0024*/ 	.byte	0x04, 0x11
        /*0026*/ 	.short	(.L_25 - .L_24)
	.align		4
.L_24:
        /*0028*/ 	.word	index@($__internal_0_$__cuda_sm10x_tcgen05_guardrail_trap_col_being_dealloced_not_returned_by_alloc)
        /*002c*/ 	.word	0x00000000


	//----- nvinfo : EIATTR_FRAME_SIZE
	.align		4
.L_25:
        /*0030*/ 	.byte	0x04, 0x11
        /*0032*/ 	.short	(.L_27 - .L_26)
	.align		4
.L_26:
        /*0034*/ 	.word	index@(_ZN7cutlass13device_kernelINS_4gemm6kernel13GemmUniversalIN4cute5tupleIJiiiiEEENS1_10collective13CollectiveMmaINS1_35MainloopSm100TmaUmmaWarpSpecializedILi5ELi2ELi4ENS5_IJNS4_1CILi2EEESB_NSA_ILi1EEEEEEEENS5_IJNSA_ILi64EEENSA_ILi128EEESF_EEENS_6half_tENS5_IJlSC_lEEESI_SJ_NS4_8TiledMMAINS4_8MMA_AtomIJNS4_20SM100_MMA_F16BF16_SSISI_SI_fLi64ELi128ELNS4_4UMMA5MajorE0ELSO_0ELNSN_7ScaleInE0ELSP_0EEEEEENS4_6LayoutINS5_IJSC_SC_SC_EEENS5_IJNSA_ILi0EEESU_SU_EEEEENS5_IJNS4_10UnderscoreESX_SX_EEEEENS4_23SM90_TMA_LOAD_MULTICASTENS4_14ComposedLayoutINS4_7SwizzleILi3ELi4ELi3EEENS4_18smem_ptr_flag_bitsILi16EEENSS_INS5_IJNSA_ILi8EEESF_EEENS5_IJSF_SC_EEEEEEEvNS4_8identityES10_S1A_vS1B_EENS_8epilogue10collective18CollectiveEpilogueINS1D_23Sm100TmaWarpSpecializedILi4ELi2ELi16ELb1ELb0EEEJSH_NS5_IJNSS_ISF_SC_EENSS_INSA_ILi32EEESC_EEEEESI_SJ_SI_SJ_NS1D_6fusion15FusionCallbacksIS1H_NS1M_17LinearCombinationISI_fSI_fLNS_15FloatRoundStyleE2EEESH_S1L_JEEENS4_5SM1004TMEM4LOAD26SM100_TMEM_LOAD_16dp256b4xENS4_13SM90_TMA_LOADENS11_INS12_ILi2ELi4ELi3EEES15_NSS_INS5_IJS16_S1J_EEENS5_IJS1J_SC_EEEEEEENS4_17SM75_U32x4_LDSM_NENS4_14SM90_TMA_STOREES21_NS4_17SM90_U32x4_STSM_NENS4_39AutoVectorizingCopyWithAssumedAlignmentILi128EEEEEEvvEEEEvNT_6ParamsE)
        /*0038*/ 	.word	0x00000000


	//----- nvinfo : EIATTR_MIN_STACK_SIZE
	.align		4
.L_27:
        /*003c*/ 	.byte	0x04, 0x12
        /*003e*/ 	.short	(.L_29 - .L_28)
	.align		4
.L_28:
        /*0040*/ 	.word	index@(_ZN7cutlass13device_kernelINS_4gemm6kernel13GemmUniversalIN4cute5tupleIJiiiiEEENS1_10collective13CollectiveMmaINS1_35MainloopSm100TmaUmmaWarpSpecializedILi5ELi2ELi4ENS5_IJNS4_1CILi2EEESB_NSA_ILi1EEEEEEEENS5_IJNSA_ILi64EEENSA_ILi128EEESF_EEENS_6half_tENS5_IJlSC_lEEESI_SJ_NS4_8TiledMMAINS4_8MMA_AtomIJNS4_20SM100_MMA_F16BF16_SSISI_SI_fLi64ELi128ELNS4_4UMMA5MajorE0ELSO_0ELNSN_7ScaleInE0ELSP_0EEEEEENS4_6LayoutINS5_IJSC_SC_SC_EEENS5_IJNSA_ILi0EEESU_SU_EEEEENS5_IJNS4_10UnderscoreESX_SX_EEEEENS4_23SM90_TMA_LOAD_MULTICASTENS4_14ComposedLayoutINS4_7SwizzleILi3ELi4ELi3EEENS4_18smem_ptr_flag_bitsILi16EEENSS_INS5_IJNSA_ILi8EEESF_EEENS5_IJSF_SC_EEEEEEEvNS4_8identityES10_S1A_vS1B_EENS_8epilogue10collective18CollectiveEpilogueINS1D_23Sm100TmaWarpSpecializedILi4ELi2ELi16ELb1ELb0EEEJSH_NS5_IJNSS_ISF_SC_EENSS_INSA_ILi32EEESC_EEEEESI_SJ_SI_SJ_NS1D_6fusion15FusionCallbacksIS1H_NS1M_17LinearCombinationISI_fSI_fLNS_15FloatRoundStyleE2EEESH_S1L_JEEENS4_5SM1004TMEM4LOAD26SM100_TMEM_LOAD_16dp256b4xENS4_13SM90_TMA_LOADENS11_INS12_ILi2ELi4ELi3EEES15_NSS_INS5_IJS16_S1J_EEENS5_IJS1J_SC_EEEEEEENS4_17SM75_U32x4_LDSM_NENS4_14SM90_TMA_STOREES21_NS4_17SM90_U32x4_STSM_NENS4_39AutoVectorizingCopyWithAssumedAlignmentILi128EEEEEEvvEEEEvNT_6ParamsE)
        /*0044*/ 	.word	0x00000000
.L_29:


//--------------------- .nv.compat                --------------------------
	.section	.nv.compat,"",@"SHT_CUDA_COMPAT_INFO"
	.align	4
        /*0000*/ 	.byte	0x02, 0x09, 0x01, 0x00, 0x02, 0x02, 0x02, 0x00, 0x02, 0x05, 0x05, 0x00, 0x03, 0x07, 0x01, 0x01
        /*0010*/ 	.byte	0x02, 0x03, 0x01, 0x00, 0x02, 0x06, 0x01, 0x00, 0x04, 0x0b, 0x08, 0x00, 0x09, 0x00, 0x00, 0x00
        /*0020*/ 	.byte	0x00, 0x00, 0x00, 0x00


//--------------------- .nv.info._ZN7cutlass13device_kernelINS_4gemm6kernel13GemmUniversalIN4cute5tupleIJiiiiEEENS1_10collective13CollectiveMmaINS1_35MainloopSm100TmaUmmaWarpSpecializedILi5ELi2ELi4ENS5_IJNS4_1CILi2EEESB_NSA_ILi1EEEEEEEENS5_IJNSA_ILi64EEENSA_ILi128EEESF_EEENS_6half_tENS5_IJlSC_lEEESI_SJ_NS4_8TiledMMAINS4_8MMA_AtomIJNS4_20SM100_MMA_F16BF16_SSISI_SI_fLi64ELi128ELNS4_4UMMA5MajorE0ELSO_0ELNSN_7ScaleInE0ELSP_0EEEEEENS4_6LayoutINS5_IJSC_SC_SC_EEENS5_IJNSA_ILi0EEESU_SU_EEEEENS5_IJNS4_10UnderscoreESX_SX_EEEEENS4_23SM90_TMA_LOAD_MULTICASTENS4_14ComposedLayoutINS4_7SwizzleILi3ELi4ELi3EEENS4_18smem_ptr_flag_bitsILi16EEENSS_INS5_IJNSA_ILi8EEESF_EEENS5_IJSF_SC_EEEEEEEvNS4_8identityES10_S1A_vS1B_EENS_8epilogue10collective18CollectiveEpilogueINS1D_23Sm100TmaWarpSpecializedILi4ELi2ELi16ELb1ELb0EEEJSH_NS5_IJNSS_ISF_SC_EENSS_INSA_ILi32EEESC_EEEEESI_SJ_SI_SJ_NS1D_6fusion15FusionCallbacksIS1H_NS1M_17LinearCombinationISI_fSI_fLNS_15FloatRoundStyleE2EEESH_S1L_JEEENS4_5SM1004TMEM4LOAD26SM100_TMEM_LOAD_16dp256b4xENS4_13SM90_TMA_LOADENS11_INS12_ILi2ELi4ELi3EEES15_NSS_INS5_IJS16_S1J_EEENS5_IJS1J_SC_EEEEEEENS4_17SM75_U32x4_LDSM_NENS4_14SM90_TMA_STOREES21_NS4_17SM90_U32x4_STSM_NENS4_39AutoVectorizingCopyWithAssumedAlignmentILi128EEEEEEvvEEEEvNT_6ParamsE --------------------------
	.section	.nv.info._ZN7cutlass13device_kernelINS_4gemm6kernel13GemmUniversalIN4cute5tupleIJiiiiEEENS1_10collective13CollectiveMmaINS1_35MainloopSm100TmaUmmaWarpSpecializedILi5ELi2ELi4ENS5_IJNS4_1CILi2EEESB_NSA_ILi1EEEEEEEENS5_IJNSA_ILi64EEENSA_ILi128EEESF_EEENS_6half_tENS5_IJlSC_lEEESI_SJ_NS4_8TiledMMAINS4_8MMA_AtomIJNS4_20SM100_MMA_F16BF16_SSISI_SI_fLi64ELi128ELNS4_4UMMA5MajorE0ELSO_0ELNSN_7ScaleInE0ELSP_0EEEEEENS4_6LayoutINS5_IJSC_SC_SC_EEENS5_IJNSA_ILi0EEESU_SU_EEEEENS5_IJNS4_10UnderscoreESX_SX_EEEEENS4_23SM90_TMA_LOAD_MULTICASTENS4_14ComposedLayoutINS4_7SwizzleILi3ELi4ELi3EEENS4_18smem_ptr_flag_bitsILi16EEENSS_INS5_IJNSA_ILi8EEESF_EEENS5_IJSF_SC_EEEEEEEvNS4_8identityES10_S1A_vS1B_EENS_8epilogue10collective18CollectiveEpilogueINS1D_23Sm100TmaWarpSpecializedILi4ELi2ELi16ELb1ELb0EEEJSH_NS5_IJNSS_ISF_SC_EENSS_INSA_ILi32EEESC_EEEEESI_SJ_SI_SJ_NS1D_6fusion15FusionCallbacksIS1H_NS1M_17LinearCombinationISI_fSI_fLNS_15FloatRoundStyleE2EEESH_S1L_JEEENS4_5SM1004TMEM4LOAD26SM100_TMEM_LOAD_16dp256b4xENS4_13SM90_TMA_LOADENS11_INS12_ILi2ELi4ELi3EEES15_NSS_INS5_IJS16_S1J_EEENS5_IJS1J_SC_EEEEEEENS4_17SM75_U32x4_LDSM_NENS4_14SM90_TMA_STOREES21_NS4_17SM90_U32x4_STSM_NENS4_39AutoVectorizingCopyWithAssumedAlignmentILi128EEEEEEvvEEEEvNT_6ParamsE,"",@"SHT_CUDA_INFO"
	.sectionflags	@""
	.align	4


	//----- nvinfo : EIATTR_CUDA_API_VERSION
	.align		4
        /*0000*/ 	.byte	0x04, 0x37
        /*0002*/ 	.short	(.L_31 - .L_30)
.L_30:
        /*0004*/ 	.word	0x00000082


	//----- nvinfo : EIATTR_KPARAM_INFO
	.align		4
.L_31:
        /*0008*/ 	.byte	0x04, 0x17
        /*000a*/ 	.short	(.L_33 - .L_32)
.L_32:
        /*000c*/ 	.word	0x00000000
        /*0010*/ 	.short	0x0000
        /*0012*/ 	.short	0x0000
        /*0014*/ 	.byte	0x00, 0xf0, 0x01, 0x20


	//----- nvinfo : EIATTR_AT_ENTRY_FRAGMENTS
	.align		4
.L_33:
        /*0018*/ 	.byte	0x04, 0x4f
        /*001a*/ 	.short	(.L_35 - .L_34)


	//   ....[0]....
.L_34:
        /*001c*/ 	.word	0x00000006


	//----- nvinfo : EIATTR_RESERVED_SMEM_USED
	.align		4
.L_35:
        /*0020*/ 	.byte	0x01, 0x41
	.zero		2


	//----- nvinfo : EIATTR_SPARSE_MMA_MASK
	.align		4
        /*0024*/ 	.byte	0x03, 0x50
        /*0026*/ 	.short	0x0000


	//----- nvinfo : EIATTR_TCGEN05_1CTA_USED
	.align		4
        /*0028*/ 	.byte	0x01, 0x51
	.zero		2


	//----- nvinfo : EIATTR_MAXREG_COUNT
	.align		4
        /*002c*/ 	.byte	0x03, 0x1b
        /*002e*/ 	.short	0x00ff


	//----- nvinfo : EIATTR_NUM_BARRIERS
	.align		4
        /*0030*/ 	.byte	0x02, 0x4c
        /*0032*/ 	.byte	0x07
	.zero		1


	//----- nvinfo : EIATTR_EXTERNS
	.align		4
        /*0034*/ 	.byte	0x04, 0x0f
        /*0036*/ 	.short	(.L_37 - .L_36)


	//   ....[0]....
	.align		4
.L_36:
        /*0038*/ 	.word	index@(__assertfail)


	//----- nvinfo : EIATTR_MERCURY_ISA_VERSION
	.align		4
.L_37:
        /*003c*/ 	.byte	0x03, 0x5f
        /*003e*/ 	.short	0x0101


	//----- nvinfo : EIATTR_INT_WARP_WIDE_INSTR_OFFSETS
	.align		4
        /*0040*/ 	.byte	0x04, 0x31
        /*0042*/ 	.short	(.L_39 - .L_38)


	//   ....[0]....
.L_38:
        /*0044*/ 	.word	0x00003f80


	//   ....[1]....
        /*0048*/ 	.word	0x00003fb0


	//   ....[2]....
        /*004c*/ 	.word	0x00003fd0


	//   ....[3]....
        /*0050*/ 	.word	0x00004b50


	//   ....[4]....
        /*0054*/ 	.word	0x00004bc0


	//   ....[5]....
        /*0058*/ 	.word	0x00004c90


	//   ....[6]....
        /*005c*/ 	.word	0x00004d10


	//   ....[7]....
        /*0060*/ 	.word	0x00004e00


	//   ....[8]....
        /*0064*/ 	.word	0x00004e80


	//   ....[9]....
        /*0068*/ 	.word	0x00004f60


	//   ....[10]....
        /*006c*/ 	.word	0x00005010


	//----- nvinfo : EIATTR_COOP_GROUP_MASK_REGIDS
	.align		4
.L_39:
        /*0070*/ 	.byte	0x04, 0x29
        /*0072*/ 	.short	(.L_41 - .L_40)


	//   ....[0]....
.L_40:
        /*0074*/ 	.word	0xffffffff


	//   ....[1]....
        /*0078*/ 	.word	0xffffffff


	//   ....[2]....
        /*007c*/ 	.word	0xffffffff


	//   ....[3]....
        /*0080*/ 	.word	0xffffffff


	//   ....[4]....
        /*0084*/ 	.word	0xffffffff


	//   ....[5]....
        /*0088*/ 	.word	0xffffffff


	//   ....[6]....
        /*008c*/ 	.word	0xffffffff


	//   ....[7]....
        /*0090*/ 	.word	0xffffffff


	//   ....[8]....
        /*0094*/ 	.word	0xffffffff


	//   ....[9]....
        /*0098*/ 	.word	0xffffffff


	//   ....[10]....
        /*009c*/ 	.word	0xffffffff


	//   ....[11]....
        /*00a0*/ 	.word	0xffffffff


	//   ....[12]....
        /*00a4*/ 	.word	0xffffffff


	//   ....[13]....
        /*00a8*/ 	.word	0xffffffff


	//----- nvinfo : EIATTR_COOP_GROUP_INSTR_OFFSETS
	.align		4
.L_41:
        /*00ac*/ 	.byte	0x04, 0x28
        /*00ae*/ 	.short	(.L_43 - .L_42)


	//   ....[0]....
.L_42:
        /*00b0*/ 	.word	0x00000080


	//   ....[1]....
        /*00b4*/ 	.word	0x000004f0


	//   ....[2]....
        /*00b8*/ 	.word	0x000006c0


	//   ....[3]....
        /*00bc*/ 	.word	0x00000860


	//   ....[4]....
        /*00c0*/ 	.word	0x00000960


	//   ....[5]....
        /*00c4*/ 	.word	0x00000ad0


	//   ....[6]....
        /*00c8*/ 	.word	0x00000c70


	//   ....[7]....
        /*00cc*/ 	.word	0x00000e20


	//   ....[8]....
        /*00d0*/ 	.word	0x000021f0


	//   ....[9]....
        /*00d4*/ 	.word	0x00003170


	//   ....[10]....
        /*00d8*/ 	.word	0x00003380


	//   ....[11]....
        /*00dc*/ 	.word	0x000033b0


	//   ....[12]....
        /*00e0*/ 	.word	0x00003e60


	//   ....[13]....
        /*00e4*/ 	.word	0x00004090


	//----- nvinfo : EIATTR_VRC_CTA_INIT_COUNT
	.align		4
.L_43:
        /*00e8*/ 	.byte	0x02, 0x4a
        /*00ea*/ 	.byte	0x80
	.zero		1


	//----- nvinfo : EIATTR_SYSCALL_OFFSETS
	.align		4
        /*00ec*/ 	.byte	0x04, 0x46
        /*00ee*/ 	.short	(.L_45 - .L_44)


	//   ....[0]....
.L_44:
        /*00f0*/ 	.word	0x00005ca0


	//   ....[1]....
        /*00f4*/ 	.word	0x00005d90


	//   ....[2]....
        /*00f8*/ 	.word	0x00006520


	//   ....[3]....
        /*00fc*/ 	.word	0x00006dd0


	//   ....[4]....
        /*0100*/ 	.word	0x00007660


	//   ....[5]....
        /*0104*/ 	.word	0x00007ee0


	//----- nvinfo : EIATTR_MBARRIER_INSTR_OFFSETS
	.align		4
.L_45:
        /*0108*/ 	.byte	0x04, 0x39
        /*010a*/ 	.short	(.L_47 - .L_46)


	//   ....[0]....
.L_46:
        /*010c*/ 	.word	0x00000610
        /*0110*/ 	.word	0x000000ff
        /*0114*/ 	.word	0x00000000
        /*0118*/ 	.short	0x0100
        /*011a*/ 	.byte	0x04
	.zero		1


	//   ....[1]....
        /*011c*/ 	.word	0x00000620
        /*0120*/ 	.word	0x000000ff
        /*0124*/ 	.word	0x00000028
        /*0128*/ 	.short	0x0100
        /*012a*/ 	.byte	0x04
	.zero		1


	//   ....[2]....
        /*012c*/ 	.word	0x00000630
        /*0130*/ 	.word	0x000000ff
        /*0134*/ 	.word	0x00000008
        /*0138*/ 	.short	0x0100
        /*013a*/ 	.byte	0x04
	.zero		1


	//   ....[3]....
        /*013c*/ 	.word	0x00000640
        /*0140*/ 	.word	0x000000ff
        /*0144*/ 	.word	0x00000030
        /*0148*/ 	.short	0x0100
        /*014a*/ 	.byte	0x04
	.zero		1


	//   ....[4]....
        /*014c*/ 	.word	0x00000650
        /*0150*/ 	.word	0x000000ff
        /*0154*/ 	.word	0x00000010
        /*0158*/ 	.short	0x0100
        /*015a*/ 	.byte	0x04
	.zero		1


	//   ....[5]....
        /*015c*/ 	.word	0x00000660
        /*0160*/ 	.word	0x000000ff
        /*0164*/ 	.word	0x00000038
        /*0168*/ 	.short	0x0100
        /*016a*/ 	.byte	0x04
	.zero		1


	//   ....[6]....
        /*016c*/ 	.word	0x00000670
        /*0170*/ 	.word	0x000000ff
        /*0174*/ 	.word	0x00000018
        /*0178*/ 	.short	0x0100
        /*017a*/ 	.byte	0x04
	.zero		1


	//   ....[7]....
        /*017c*/ 	.word	0x00000680
        /*0180*/ 	.word	0x000000ff
        /*0184*/ 	.word	0x00000040
        /*0188*/ 	.short	0x0100
        /*018a*/ 	.byte	0x04
	.zero		1


	//   ....[8]....
        /*018c*/ 	.word	0x00000690
        /*0190*/ 	.word	0x000000ff
        /*0194*/ 	.word	0x00000020
        /*0198*/ 	.short	0x0100
        /*019a*/ 	.byte	0x04
	.zero		1


	//   ....[9]....
        /*019c*/ 	.word	0x000006a0
        /*01a0*/ 	.word	0x000000ff
        /*01a4*/ 	.word	0x00000048
        /*01a8*/ 	.short	0x0100
        /*01aa*/ 	.byte	0x04
	.zero		1


	//   ....[10]....
        /*01ac*/ 	.word	0x000007d0
        /*01b0*/ 	.word	0x000000ff
        /*01b4*/ 	.word	0x00000050
        /*01b8*/ 	.short	0x0100
        /*01ba*/ 	.byte	0x04
	.zero		1


	//   ....[11]....
        /*01bc*/ 	.word	0x000007e0
        /*01c0*/ 	.word	0x000000ff
        /*01c4*/ 	.word	0x00000070
        /*01c8*/ 	.short	0x0100
        /*01ca*/ 	.byte	0x04
	.zero		1


	//   ....[12]....
        /*01cc*/ 	.word	0x000007f0
        /*01d0*/ 	.word	0x000000ff
        /*01d4*/ 	.word	0x00000058
        /*01d8*/ 	.short	0x0100
        /*01da*/ 	.byte	0x04
	.zero		1


	//   ....[13]....
        /*01dc*/ 	.word	0x00000800
        /*01e0*/ 	.word	0x000000ff
        /*01e4*/ 	.word	0x00000078
        /*01e8*/ 	.short	0x0100
        /*01ea*/ 	.byte	0x04
	.zero		1


	//   ....[14]....
        /*01ec*/ 	.word	0x00000810
        /*01f0*/ 	.word	0x000000ff
        /*01f4*/ 	.word	0x00000060
        /*01f8*/ 	.short	0x0100
        /*01fa*/ 	.byte	0x04
	.zero		1


	//   ....[15]....
        /*01fc*/ 	.word	0x00000820
        /*0200*/ 	.word	0x000000ff
        /*0204*/ 	.word	0x00000080
        /*0208*/ 	.short	0x0100
        /*020a*/ 	.byte	0x04
	.zero		1


	//   ....[16]....
        /*020c*/ 	.word	0x00000830
        /*0210*/ 	.word	0x000000ff
        /*0214*/ 	.word	0x00000068
        /*0218*/ 	.short	0x0100
        /*021a*/ 	.byte	0x04
	.zero		1


	//   ....[17]....
        /*021c*/ 	.word	0x00000840
        /*0220*/ 	.word	0x000000ff
        /*0224*/ 	.word	0x00000088
        /*0228*/ 	.short	0x0100
        /*022a*/ 	.byte	0x04
	.zero		1


	//   ....[18]....
        /*022c*/ 	.word	0x00000930
        /*0230*/ 	.word	0x000000ff
        /*0234*/ 	.word	0x00000090
        /*0238*/ 	.short	0x0100
        /*023a*/ 	.byte	0x06
	.zero		1


	//   ....[19]....
        /*023c*/ 	.word	0x00000940
        /*0240*/ 	.word	0x000000ff
        /*0244*/ 	.word	0x00000098
        /*0248*/ 	.short	0x0100
        /*024a*/ 	.byte	0x06
	.zero		1


	//   ....[20]....
        /*024c*/ 	.word	0x00000a80
        /*0250*/ 	.word	0x000000ff
        /*0254*/ 	.word	0x000000a0
        /*0258*/ 	.short	0x0100
        /*025a*/ 	.byte	0x06
	.zero		1


	//   ....[21]....
        /*025c*/ 	.word	0x00000a90
        /*0260*/ 	.word	0x000000ff
        /*0264*/ 	.word	0x000000b0
        /*0268*/ 	.short	0x0100
        /*026a*/ 	.byte	0x06
	.zero		1


	//   ....[22]....
        /*026c*/ 	.word	0x00000aa0
        /*0270*/ 	.word	0x000000ff
        /*0274*/ 	.word	0x000000a8
        /*0278*/ 	.short	0x0100
        /*027a*/ 	.byte	0x06
	.zero		1


	//   ....[23]....
        /*027c*/ 	.word	0x00000ab0
        /*0280*/ 	.word	0x000000ff
        /*0284*/ 	.word	0x000000b8
        /*0288*/ 	.short	0x0100
        /*028a*/ 	.byte	0x06
	.zero		1


	//   ....[24]....
        /*028c*/ 	.word	0x00000be0
        /*0290*/ 	.word	0x000000ff
        /*0294*/ 	.word	0x000000c0
        /*0298*/ 	.short	0x0100
        /*029a*/ 	.byte	0x04
	.zero		1


	//   ....[25]....
        /*029c*/ 	.word	0x00000bf0
        /*02a0*/ 	.word	0x000000ff
        /*02a4*/ 	.word	0x000000e0
        /*02a8*/ 	.short	0x0100
        /*02aa*/ 	.byte	0x04
	.zero		1


	//   ....[26]....
        /*02ac*/ 	.word	0x00000c00
        /*02b0*/ 	.word	0x000000ff
        /*02b4*/ 	.word	0x000000c8
        /*02b8*/ 	.short	0x0100
        /*02ba*/ 	.byte	0x04
	.zero		1


	//   ....[27]....
        /*02bc*/ 	.word	0x00000c10
        /*02c0*/ 	.word	0x000000ff
        /*02c4*/ 	.word	0x000000e8
        /*02c8*/ 	.short	0x0100
        /*02ca*/ 	.byte	0x04
	.zero		1


	//   ....[28]....
        /*02cc*/ 	.word	0x00000c20
        /*02d0*/ 	.word	0x000000ff
        /*02d4*/ 	.word	0x000000d0
        /*02d8*/ 	.short	0x0100
        /*02da*/ 	.byte	0x04
	.zero		1


	//   ....[29]....
        /*02dc*/ 	.word	0x00000c30
        /*02e0*/ 	.word	0x000000ff
        /*02e4*/ 	.word	0x000000f0
        /*02e8*/ 	.short	0x0100
        /*02ea*/ 	.byte	0x04
	.zero		1


	//   ....[30]....
        /*02ec*/ 	.word	0x00000c40
        /*02f0*/ 	.word	0x000000ff
        /*02f4*/ 	.word	0x000000d8
        /*02f8*/ 	.short	0x0100
        /*02fa*/ 	.byte	0x04
	.zero		1


	//   ....[31]....
        /*02fc*/ 	.word	0x00000c50
        /*0300*/ 	.word	0x000000ff
        /*0304*/ 	.word	0x000000f8
        /*0308*/ 	.short	0x0100
        /*030a*/ 	.byte	0x04
	.zero		1


	//   ....[32]....
        /*030c*/ 	.word	0x00000d40
        /*0310*/ 	.word	0x000000ff
        /*0314*/ 	.word	0x00000100
        /*0318*/ 	.short	0x0100
        /*031a*/ 	.byte	0x04
	.zero		1


	//   ....[33]....
        /*031c*/ 	.word	0x00000d50
        /*0320*/ 	.word	0x000000ff
        /*0324*/ 	.word	0x00000110
        /*0328*/ 	.short	0x0100
        /*032a*/ 	.byte	0x04
	.zero		1


	//   ....[34]....
        /*032c*/ 	.word	0x00000d60
        /*0330*/ 	.word	0x000000ff
        /*0334*/ 	.word	0x00000108
        /*0338*/ 	.short	0x0100
        /*033a*/ 	.byte	0x04
	.zero		1


	//   ....[35]....
        /*033c*/ 	.word	0x00000d70
        /*0340*/ 	.word	0x000000ff
        /*0344*/ 	.word	0x00000118
        /*0348*/ 	.short	0x0100
        /*034a*/ 	.byte	0x04
	.zero		1


	//   ....[36]....
        /*034c*/ 	.word	0x00001a60
        /*0350*/ 	.word	0x00000000
        /*0354*/ 	.word	0x00000110
        /*0358*/ 	.short	0x010a
        /*035a*/ 	.byte	0xff
	.zero		1


	//   ....[37]....
        /*035c*/ 	.word	0x00001a90
        /*0360*/ 	.word	0x00000000
        /*0364*/ 	.word	0x00000100
        /*0368*/ 	.short	0x0101
        /*036a*/ 	.byte	0xff
	.zero		1


	//   ....[38]....
        /*036c*/ 	.word	0x00001b40
        /*0370*/ 	.word	0x000000ff
        /*0374*/ 	.word	0x00000028
        /*0378*/ 	.short	0x010a
        /*037a*/ 	.byte	0x04
	.zero		1


	//   ....[39]....
        /*037c*/ 	.word	0x00001bd0
        /*0380*/ 	.word	0x000000ff
        /*0384*/ 	.word	0x00000028
        /*0388*/ 	.short	0x010a
        /*038a*/ 	.byte	0x21
	.zero		1


	//   ....[40]....
        /*038c*/ 	.word	0x00001d60
        /*0390*/ 	.word	0x000000ff
        /*0394*/ 	.word	0x00000028
        /*0398*/ 	.short	0x010a
        /*039a*/ 	.byte	0x05
	.zero		1


	//   ....[41]....
        /*039c*/ 	.word	0x00001eb0
        /*03a0*/ 	.word	0x000000ff
        /*03a4*/ 	.word	0x00000098
        /*03a8*/ 	.short	0x0101
        /*03aa*/ 	.byte	0x15
	.zero		1


	//   ....[42]....
        /*03ac*/ 	.word	0x00001ed0
        /*03b0*/ 	.word	0x000000ff
        /*03b4*/ 	.word	0x00000028
        /*03b8*/ 	.short	0x010a
        /*03ba*/ 	.byte	0x04
	.zero		1


	//   ....[43]....
        /*03bc*/ 	.word	0x00001f50
        /*03c0*/ 	.word	0x000000ff
        /*03c4*/ 	.word	0x00000028
        /*03c8*/ 	.short	0x010a
        /*03ca*/ 	.byte	0x11
	.zero		1


	//   ....[44]....
        /*03cc*/ 	.word	0x000020e0
        /*03d0*/ 	.word	0x000000ff
        /*03d4*/ 	.word	0x00000028
        /*03d8*/ 	.short	0x010a
        /*03da*/ 	.byte	0x05
	.zero		1


	//   ....[45]....
        /*03dc*/ 	.word	0x00002220
        /*03e0*/ 	.word	0x00000003
        /*03e4*/ 	.word	0x000000a0
        /*03e8*/ 	.short	0x010a
        /*03ea*/ 	.byte	0xff
	.zero		1


	//   ....[46]....
        /*03ec*/ 	.word	0x00002370
        /*03f0*/ 	.word	0x00000000
        /*03f4*/ 	.word	0x00000000
        /*03f8*/ 	.short	0x0101
        /*03fa*/ 	.byte	0xff
	.zero		1


	//   ....[47]....
        /*03fc*/ 	.word	0x00002930
        /*0400*/ 	.word	0x000000ff
        /*0404*/ 	.word	0x00000000
        /*0408*/ 	.short	0x010a
        /*040a*/ 	.byte	0x04
	.zero		1


	//   ....[48]....
        /*040c*/ 	.word	0x000029c0
        /*0410*/ 	.word	0x000000ff
        /*0414*/ 	.word	0x00000000
        /*0418*/ 	.short	0x010a
        /*041a*/ 	.byte	0x05
	.zero		1


	//   ....[49]....
        /*041c*/ 	.word	0x00002a50
        /*0420*/ 	.word	0x000000ff
        /*0424*/ 	.word	0x00000000
        /*0428*/ 	.short	0x010a
        /*042a*/ 	.byte	0x05
	.zero		1


	//   ....[50]....
        /*042c*/ 	.word	0x00002ae0
        /*0430*/ 	.word	0x000000ff
        /*0434*/ 	.word	0x00000000
        /*0438*/ 	.short	0x010a
        /*043a*/ 	.byte	0x05
	.zero		1


	//   ....[51]....
        /*043c*/ 	.word	0x00002b80
        /*0440*/ 	.word	0x00000000
        /*0444*/ 	.word	0x00000000
        /*0448*/ 	.short	0x010a
        /*044a*/ 	.byte	0xff
	.zero		1


	//   ....[52]....
        /*044c*/ 	.word	0x00002cc0
        /*0450*/ 	.word	0x00000002
        /*0454*/ 	.word	0x00000100
        /*0458*/ 	.short	0x010a
        /*045a*/ 	.byte	0xff
	.zero		1


	//   ....[53]....
        /*045c*/ 	.word	0x00002d30
        /*0460*/ 	.word	0x00000002
        /*0464*/ 	.word	0x00000000
        /*0468*/ 	.short	0x0101
        /*046a*/ 	.byte	0xff
	.zero		1


	//   ....[54]....
        /*046c*/ 	.word	0x00002d50
        /*0470*/ 	.word	0x000000ff
        /*0474*/ 	.word	0x000000b0
        /*0478*/ 	.short	0x010a
        /*047a*/ 	.byte	0x04
	.zero		1


	//   ....[55]....
        /*047c*/ 	.word	0x00002e70
        /*0480*/ 	.word	0x00000002
        /*0484*/ 	.word	0x000000a0
        /*0488*/ 	.short	0x010a
        /*048a*/ 	.byte	0xff
	.zero		1


	//   ....[56]....
        /*048c*/ 	.word	0x00002f70
        /*0490*/ 	.word	0x00000002
        /*0494*/ 	.word	0x00000000
        /*0498*/ 	.short	0x0101
        /*049a*/ 	.byte	0xff
	.zero		1


	//   ....[57]....
        /*049c*/ 	.word	0x00003000
        /*04a0*/ 	.word	0x000000ff
        /*04a4*/ 	.word	0x000000b0
        /*04a8*/ 	.short	0x0106
        /*04aa*/ 	.byte	0x04
	.zero		1


	//   ....[58]....
        /*04ac*/ 	.word	0x00003020
        /*04b0*/ 	.word	0x000000ff
        /*04b4*/ 	.word	0x000000b0
        /*04b8*/ 	.short	0x010a
        /*04ba*/ 	.byte	0x04
	.zero		1


	//   ....[59]....
        /*04bc*/ 	.word	0x000030b0
        /*04c0*/ 	.word	0x000000ff
        /*04c4*/ 	.word	0x000000b0
        /*04c8*/ 	.short	0x0106
        /*04ca*/ 	.byte	0x07
	.zero		1


	//   ....[60]....
        /*04cc*/ 	.word	0x000030f0
        /*04d0*/ 	.word	0x00000000
        /*04d4*/ 	.word	0x000000b0
        /*04d8*/ 	.short	0x010a
        /*04da*/ 	.byte	0xff
	.zero		1


	//   ....[61]....
        /*04dc*/ 	.word	0x00003650
        /*04e0*/ 	.word	0x00000000
        /*04e4*/ 	.word	0x000000a0
        /*04e8*/ 	.short	0x010a
        /*04ea*/ 	.byte	0xff
	.zero		1


	//   ....[62]....
        /*04ec*/ 	.word	0x00003750
        /*04f0*/ 	.word	0x00000003
        /*04f4*/ 	.word	0x00000000
        /*04f8*/ 	.short	0x0101
        /*04fa*/ 	.byte	0xff
	.zero		1


	//   ....[63]....
        /*04fc*/ 	.word	0x00003760
        /*0500*/ 	.word	0x000000ff
        /*0504*/ 	.word	0x00000000
        /*0508*/ 	.short	0x010a
        /*050a*/ 	.byte	0x04
	.zero		1


	//   ....[64]....
        /*050c*/ 	.word	0x000037e0
        /*0510*/ 	.word	0x000000ff
        /*0514*/ 	.word	0x000000e0
        /*0518*/ 	.short	0x010a
        /*051a*/ 	.byte	0x1f
	.zero		1


	//   ....[65]....
        /*051c*/ 	.word	0x000038c0
        /*0520*/ 	.word	0x000000ff
        /*0524*/ 	.word	0x00000000
        /*0528*/ 	.short	0x010a
        /*052a*/ 	.byte	0x05
	.zero		1


	//   ....[66]....
        /*052c*/ 	.word	0x00003a00
        /*0530*/ 	.word	0x000000ff
        /*0534*/ 	.word	0x00000000
        /*0538*/ 	.short	0x010a
        /*053a*/ 	.byte	0x04
	.zero		1


	//   ....[67]....
        /*053c*/ 	.word	0x00003c90
        /*0540*/ 	.word	0x000000ff
        /*0544*/ 	.word	0x00000000
        /*0548*/ 	.short	0x010a
        /*054a*/ 	.byte	0x04
	.zero		1


	//   ....[68]....
        /*054c*/ 	.word	0x00003d20
        /*0550*/ 	.word	0x000000ff
        /*0554*/ 	.word	0x00000000
        /*0558*/ 	.short	0x010a
        /*055a*/ 	.byte	0x05
	.zero		1


	//   ....[69]....
        /*055c*/ 	.word	0x00003db0
        /*0560*/ 	.word	0x000000ff
        /*0564*/ 	.word	0x00000000
        /*0568*/ 	.short	0x010a
        /*056a*/ 	.byte	0x05
	.zero		1


	//   ....[70]....
        /*056c*/ 	.word	0x00003e40
        /*0570*/ 	.word	0x000000ff
        /*0574*/ 	.word	0x00000000
        /*0578*/ 	.short	0x010a
        /*057a*/ 	.byte	0x04
	.zero		1


	//   ....[71]....
        /*057c*/ 	.word	0x00004350
        /*0580*/ 	.word	0x0000000c
        /*0584*/ 	.word	0x000000a0
        /*0588*/ 	.short	0x010a
        /*058a*/ 	.byte	0xff
	.zero		1


	//   ....[72]....
        /*058c*/ 	.word	0x000044c0
        /*0590*/ 	.word	0x00000000
        /*0594*/ 	.word	0x00000000
        /*0598*/ 	.short	0x0101
        /*059a*/ 	.byte	0xff
	.zero		1


	//   ....[73]....
        /*059c*/ 	.word	0x00004950
        /*05a0*/ 	.word	0x000000ff
        /*05a4*/ 	.word	0x00000098
        /*05a8*/ 	.short	0x010a
        /*05aa*/ 	.byte	0x15
	.zero		1


	//   ....[74]....
        /*05ac*/ 	.word	0x00004ad0
        /*05b0*/ 	.word	0x000000ff
        /*05b4*/ 	.word	0x00000070
        /*05b8*/ 	.short	0x010a
        /*05ba*/ 	.byte	0x15
	.zero		1


	//   ....[75]....
        /*05bc*/ 	.word	0x00004c40
        /*05c0*/ 	.word	0x000000ff
        /*05c4*/ 	.word	0x00000050
        /*05c8*/ 	.short	0x010b
        /*05ca*/ 	.byte	0x15
	.zero		1


	//   ....[76]....
        /*05cc*/ 	.word	0x00004c50
        /*05d0*/ 	.word	0x000000ff
        /*05d4*/ 	.word	0x00000000
        /*05d8*/ 	.short	0x0101
        /*05da*/ 	.byte	0x28
	.zero		1


	//   ....[77]....
        /*05dc*/ 	.word	0x00004c60
        /*05e0*/ 	.word	0x000000ff
        /*05e4*/ 	.word	0x00000078
        /*05e8*/ 	.short	0x010a
        /*05ea*/ 	.byte	0x15
	.zero		1


	//   ....[78]....
        /*05ec*/ 	.word	0x00004db0
        /*05f0*/ 	.word	0x000000ff
        /*05f4*/ 	.word	0x00000058
        /*05f8*/ 	.short	0x010b
        /*05fa*/ 	.byte	0x15
	.zero		1


	//   ....[79]....
        /*05fc*/ 	.word	0x00004dc0
        /*0600*/ 	.word	0x000000ff
        /*0604*/ 	.word	0x00000000
        /*0608*/ 	.short	0x0101
        /*060a*/ 	.byte	0x27
	.zero		1


	//   ....[80]....
        /*060c*/ 	.word	0x00004dd0
        /*0610*/ 	.word	0x000000ff
        /*0614*/ 	.word	0x00000080
        /*0618*/ 	.short	0x010a
        /*061a*/ 	.byte	0x15
	.zero		1


	//   ....[81]....
        /*061c*/ 	.word	0x00004f10
        /*0620*/ 	.word	0x000000ff
        /*0624*/ 	.word	0x00000060
        /*0628*/ 	.short	0x010b
        /*062a*/ 	.byte	0x15
	.zero		1


	//   ....[82]....
        /*062c*/ 	.word	0x00004f20
        /*0630*/ 	.word	0x000000ff
        /*0634*/ 	.word	0x00000000
        /*0638*/ 	.short	0x0101
        /*063a*/ 	.byte	0x26
	.zero		1


	//   ....[83]....
        /*063c*/ 	.word	0x00004f30
        /*0640*/ 	.word	0x000000ff
        /*0644*/ 	.word	0x00000088
        /*0648*/ 	.short	0x010a
        /*064a*/ 	.byte	0x15
	.zero		1


	//   ....[84]....
        /*064c*/ 	.word	0x00005130
        /*0650*/ 	.word	0x000000ff
        /*0654*/ 	.word	0x00000068
        /*0658*/ 	.short	0x010b
        /*065a*/ 	.byte	0x15
	.zero		1


	//   ....[85]....
        /*065c*/ 	.word	0x00005140
        /*0660*/ 	.word	0x000000ff
        /*0664*/ 	.word	0x00000000
        /*0668*/ 	.short	0x0101
        /*066a*/ 	.byte	0x25
	.zero		1


	//   ....[86]....
        /*066c*/ 	.word	0x00005170
        /*0670*/ 	.word	0x000000ff
        /*0674*/ 	.word	0x00000070
        /*0678*/ 	.short	0x010a
        /*067a*/ 	.byte	0x15
	.zero		1


	//   ....[87]....
        /*067c*/ 	.word	0x00005190
        /*0680*/ 	.word	0x000000ff
        /*0684*/ 	.word	0x00000078
        /*0688*/ 	.short	0x010a
        /*068a*/ 	.byte	0x15
	.zero		1


	//   ....[88]....
        /*068c*/ 	.word	0x000051b0
        /*0690*/ 	.word	0x000000ff
        /*0694*/ 	.word	0x00000080
        /*0698*/ 	.short	0x010a
        /*069a*/ 	.byte	0x15
	.zero		1


	//   ....[89]....
        /*069c*/ 	.word	0x000051f0
        /*06a0*/ 	.word	0x00000000
        /*06a4*/ 	.word	0x00000088
        /*06a8*/ 	.short	0x010a
        /*06aa*/ 	.byte	0xff
	.zero		1


	//   ....[90]....
        /*06ac*/ 	.word	0x00005530
        /*06b0*/ 	.word	0x00000003
        /*06b4*/ 	.word	0x000000a0
        /*06b8*/ 	.short	0x010a
        /*06ba*/ 	.byte	0xff
	.zero		1


	//   ....[91]....
        /*06bc*/ 	.word	0x000056b0
        /*06c0*/ 	.word	0x00000000
        /*06c4*/ 	.word	0x00000000
        /*06c8*/ 	.short	0x0101
        /*06ca*/ 	.byte	0xff
	.zero		1


	//   ....[92]....
        /*06cc*/ 	.word	0x000061d0
        /*06d0*/ 	.word	0x000000ff
        /*06d4*/ 	.word	0x00000050
        /*06d8*/ 	.short	0x010a
        /*06da*/ 	.byte	0x2c
	.zero		1


	//   ....[93]....
        /*06dc*/ 	.word	0x00006210
        /*06e0*/ 	.word	0x0000001a
        /*06e4*/ 	.word	0x000000c0
        /*06e8*/ 	.short	0x010a
        /*06ea*/ 	.byte	0xff
	.zero		1


	//   ....[94]....
        /*06ec*/ 	.word	0x00006320
        /*06f0*/ 	.word	0x000000ff
        /*06f4*/ 	.word	0x00000050
        /*06f8*/ 	.short	0x010a
        /*06fa*/ 	.byte	0x2c
	.zero		1


	//   ....[95]....
        /*06fc*/ 	.word	0x00006400
        /*0700*/ 	.word	0x0000001a
        /*0704*/ 	.word	0x000000c0
        /*0708*/ 	.short	0x010a
        /*070a*/ 	.byte	0xff
	.zero		1


	//   ....[96]....
        /*070c*/ 	.word	0x00006b30
        /*0710*/ 	.word	0x00000000
        /*0714*/ 	.word	0x00000000
        /*0718*/ 	.short	0x0101
        /*071a*/ 	.byte	0xff
	.zero		1


	//   ....[97]....
        /*071c*/ 	.word	0x00006b40
        /*0720*/ 	.word	0x00000004
        /*0724*/ 	.word	0x00000050
        /*0728*/ 	.short	0x010a
        /*072a*/ 	.byte	0xff
	.zero		1


	//   ....[98]....
        /*072c*/ 	.word	0x00006c00
        /*0730*/ 	.word	0x00000004
        /*0734*/ 	.word	0x00000050
        /*0738*/ 	.short	0x010a
        /*073a*/ 	.byte	0xff
	.zero		1


	//   ....[99]....
        /*073c*/ 	.word	0x000073c0
        /*0740*/ 	.word	0x00000000
        /*0744*/ 	.word	0x00000000
        /*0748*/ 	.short	0x0101
        /*074a*/ 	.byte	0xff
	.zero		1


	//   ....[100]....
        /*074c*/ 	.word	0x000073e0
        /*0750*/ 	.word	0x00000002
        /*0754*/ 	.word	0x00000050
        /*0758*/ 	.short	0x010a
        /*075a*/ 	.byte	0xff
	.zero		1


	//   ....[101]....
        /*075c*/ 	.word	0x00007490
        /*0760*/ 	.word	0x00000002
        /*0764*/ 	.word	0x00000050
        /*0768*/ 	.short	0x010a
        /*076a*/ 	.byte	0xff
	.zero		1


	//   ....[102]....
        /*076c*/ 	.word	0x00007c40
        /*0770*/ 	.word	0x00000000
        /*0774*/ 	.word	0x00000000
        /*0778*/ 	.short	0x0101
        /*077a*/ 	.byte	0xff
	.zero		1


	//   ....[103]....
        /*077c*/ 	.word	0x00007c60
        /*0780*/ 	.word	0x00000003
        /*0784*/ 	.word	0x00000050
        /*0788*/ 	.short	0x010a
        /*078a*/ 	.byte	0xff
	.zero		1


	//   ....[104]....
        /*078c*/ 	.word	0x00007d10
        /*0790*/ 	.word	0x00000003
        /*0794*/ 	.word	0x00000050
        /*0798*/ 	.short	0x010a
        /*079a*/ 	.byte	0xff
	.zero		1


	//   ....[105]....
        /*079c*/ 	.word	0x00008120
        /*07a0*/ 	.word	0x000000ff
        /*07a4*/ 	.word	0x00000000
        /*07a8*/ 	.short	0x0101
        /*07aa*/ 	.byte	0x04
	.zero		1


	//   ....[106]....
        /*07ac*/ 	.word	0x00008530
        /*07b0*/ 	.word	0x00000000
        /*07b4*/ 	.word	0x00000000
        /*07b8*/ 	.short	0x0101
        /*07ba*/ 	.byte	0xff
	.zero		1


	//   ....[107]....
        /*07bc*/ 	.word	0x000087e0
        /*07c0*/ 	.word	0x000000ff
        /*07c4*/ 	.word	0x00000000
        /*07c8*/ 	.short	0x0101
        /*07ca*/ 	.byte	0x04
	.zero		1


	//   ....[108]....
        /*07cc*/ 	.word	0x00008800
        /*07d0*/ 	.word	0x00000000
        /*07d4*/ 	.word	0x00000110
        /*07d8*/ 	.short	0x010a
        /*07da*/ 	.byte	0xff
	.zero		1


	//   ....[109]....
        /*07dc*/ 	.word	0x00008860
        /*07e0*/ 	.word	0x00000000
        /*07e4*/ 	.word	0x00000028
        /*07e8*/ 	.short	0x010a
        /*07ea*/ 	.byte	0xff
	.zero		1


	//   ....[110]....
        /*07ec*/ 	.word	0x000088c0
        /*07f0*/ 	.word	0x00000000
        /*07f4*/ 	.word	0x00000028
        /*07f8*/ 	.short	0x010a
        /*07fa*/ 	.byte	0xff
	.zero		1


	//   ....[111]....
        /*07fc*/ 	.word	0x00008910
        /*0800*/ 	.word	0x00000003
        /*0804*/ 	.word	0x000000a0
        /*0808*/ 	.short	0x010a
        /*080a*/ 	.byte	0xff
	.zero		1


	//   ....[112]....
        /*080c*/ 	.word	0x00008970
        /*0810*/ 	.word	0x00000000
        /*0814*/ 	.word	0x00000000
        /*0818*/ 	.short	0x010a
        /*081a*/ 	.byte	0xff
	.zero		1


	//   ....[113]....
        /*081c*/ 	.word	0x000089d0
        /*0820*/ 	.word	0x00000000
        /*0824*/ 	.word	0x00000000
        /*0828*/ 	.short	0x010a
        /*082a*/ 	.byte	0xff
	.zero		1


	//   ....[114]....
        /*082c*/ 	.word	0x00008a30
        /*0830*/ 	.word	0x00000000
        /*0834*/ 	.word	0x00000000
        /*0838*/ 	.short	0x010a
        /*083a*/ 	.byte	0xff
	.zero		1


	//   ....[115]....
        /*083c*/ 	.word	0x00008a90
        /*0840*/ 	.word	0x00000000
        /*0844*/ 	.word	0x00000000
        /*0848*/ 	.short	0x010a
        /*084a*/ 	.byte	0xff
	.zero		1


	//   ....[116]....
        /*084c*/ 	.word	0x00008ae0
        /*0850*/ 	.word	0x00000002
        /*0854*/ 	.word	0x00000100
        /*0858*/ 	.short	0x010a
        /*085a*/ 	.byte	0xff
	.zero		1


	//   ....[117]....
        /*085c*/ 	.word	0x00008b40
        /*0860*/ 	.word	0x00000002
        /*0864*/ 	.word	0x000000b0
        /*0868*/ 	.short	0x010a
        /*086a*/ 	.byte	0xff
	.zero		1


	//   ....[118]....
        /*086c*/ 	.word	0x00008b90
        /*0870*/ 	.word	0x00000002
        /*0874*/ 	.word	0x000000a0
        /*0878*/ 	.short	0x010a
        /*087a*/ 	.byte	0xff
	.zero		1


	//   ....[119]....
        /*087c*/ 	.word	0x00008bf0
        /*0880*/ 	.word	0x00000000
        /*0884*/ 	.word	0x000000b0
        /*0888*/ 	.short	0x010a
        /*088a*/ 	.byte	0xff
	.zero		1


	//   ....[120]....
        /*088c*/ 	.word	0x00008c40
        /*0890*/ 	.word	0x00000000
        /*0894*/ 	.word	0x000000a0
        /*0898*/ 	.short	0x010a
        /*089a*/ 	.byte	0xff
	.zero		1


	//   ....[121]....
        /*089c*/ 	.word	0x00008ca0
        /*08a0*/ 	.word	0x00000002
        /*08a4*/ 	.word	0x000000e0
        /*08a8*/ 	.short	0x010a
        /*08aa*/ 	.byte	0xff
	.zero		1


	//   ....[122]....
        /*08ac*/ 	.word	0x00008d00
        /*08b0*/ 	.word	0x00000000
        /*08b4*/ 	.word	0x00000000
        /*08b8*/ 	.short	0x010a
        /*08ba*/ 	.byte	0xff
	.zero		1


	//   ....[123]....
        /*08bc*/ 	.word	0x00008d60
        /*08c0*/ 	.word	0x00000000
        /*08c4*/ 	.word	0x00000000
        /*08c8*/ 	.short	0x010a
        /*08ca*/ 	.byte	0xff
	.zero		1


	//   ....[124]....
        /*08cc*/ 	.word	0x00008dc0
        /*08d0*/ 	.word	0x00000000
        /*08d4*/ 	.word	0x00000000
        /*08d8*/ 	.short	0x010a
        /*08da*/ 	.byte	0xff
	.zero		1


	//   ....[125]....
        /*08dc*/ 	.word	0x00008e20
        /*08e0*/ 	.word	0x00000000
        /*08e4*/ 	.word	0x00000000
        /*08e8*/ 	.short	0x010a
        /*08ea*/ 	.byte	0xff
	.zero		1


	//   ....[126]....
        /*08ec*/ 	.word	0x00008e80
        /*08f0*/ 	.word	0x00000000
        /*08f4*/ 	.word	0x00000000
        /*08f8*/ 	.short	0x010a
        /*08fa*/ 	.byte	0xff
	.zero		1


	//   ....[127]....
        /*08fc*/ 	.word	0x00008ed0
        /*0900*/ 	.word	0x0000000c
        /*0904*/ 	.word	0x000000a0
        /*0908*/ 	.short	0x010a
        /*090a*/ 	.byte	0xff
	.zero		1


	//   ....[128]....
        /*090c*/ 	.word	0x00008f30
        /*0910*/ 	.word	0x00000000
        /*0914*/ 	.word	0x00000098
        /*0918*/ 	.short	0x010a
        /*091a*/ 	.byte	0xff
	.zero		1


	//   ....[129]....
        /*091c*/ 	.word	0x00008f90
        /*0920*/ 	.word	0x00000000
        /*0924*/ 	.word	0x00000070
        /*0928*/ 	.short	0x010a
        /*092a*/ 	.byte	0xff
	.zero		1


	//   ....[130]....
        /*092c*/ 	.word	0x00008ff0
        /*0930*/ 	.word	0x00000000
        /*0934*/ 	.word	0x00000078
        /*0938*/ 	.short	0x010a
        /*093a*/ 	.byte	0xff
	.zero		1


	//   ....[131]....
        /*093c*/ 	.word	0x00009050
        /*0940*/ 	.word	0x00000000
        /*0944*/ 	.word	0x00000080
        /*0948*/ 	.short	0x010a
        /*094a*/ 	.byte	0xff
	.zero		1


	//   ....[132]....
        /*094c*/ 	.word	0x000090b0
        /*0950*/ 	.word	0x00000000
        /*0954*/ 	.word	0x00000088
        /*0958*/ 	.short	0x010a
        /*095a*/ 	.byte	0xff
	.zero		1


	//   ....[133]....
        /*095c*/ 	.word	0x00009110
        /*0960*/ 	.word	0x00000000
        /*0964*/ 	.word	0x00000070
        /*0968*/ 	.short	0x010a
        /*096a*/ 	.byte	0xff
	.zero		1


	//   ....[134]....
        /*096c*/ 	.word	0x00009170
        /*0970*/ 	.word	0x00000000
        /*0974*/ 	.word	0x00000078
        /*0978*/ 	.short	0x010a
        /*097a*/ 	.byte	0xff
	.zero		1


	//   ....[135]....
        /*097c*/ 	.word	0x000091d0
        /*0980*/ 	.word	0x00000000
        /*0984*/ 	.word	0x00000080
        /*0988*/ 	.short	0x010a
        /*098a*/ 	.byte	0xff
	.zero		1


	//   ....[136]....
        /*098c*/ 	.word	0x00009220
        /*0990*/ 	.word	0x00000003
        /*0994*/ 	.word	0x000000a0
        /*0998*/ 	.short	0x010a
        /*099a*/ 	.byte	0xff
	.zero		1


	//   ....[137]....
        /*099c*/ 	.word	0x00009280
        /*09a0*/ 	.word	0x00000000
        /*09a4*/ 	.word	0x00000050
        /*09a8*/ 	.short	0x010a
        /*09aa*/ 	.byte	0xff
	.zero		1


	//   ....[138]....
        /*09ac*/ 	.word	0x000092d0
        /*09b0*/ 	.word	0x0000001a
        /*09b4*/ 	.word	0x000000c0
        /*09b8*/ 	.short	0x010a
        /*09ba*/ 	.byte	0xff
	.zero		1


	//   ....[139]....
        /*09bc*/ 	.word	0x00009320
        /*09c0*/ 	.word	0x00000004
        /*09c4*/ 	.word	0x00000050
        /*09c8*/ 	.short	0x010a
        /*09ca*/ 	.byte	0xff
	.zero		1


	//   ....[140]....
        /*09cc*/ 	.word	0x00009370
        /*09d0*/ 	.word	0x00000002
        /*09d4*/ 	.word	0x00000050
        /*09d8*/ 	.short	0x010a
        /*09da*/ 	.byte	0xff
	.zero		1


	//   ....[141]....
        /*09dc*/ 	.word	0x000093c0
        /*09e0*/ 	.word	0x00000003
        /*09e4*/ 	.word	0x00000050
        /*09e8*/ 	.short	0x010a
        /*09ea*/ 	.byte	0xff
	.zero		1


	//----- nvinfo : EIATTR_NUM_MBARRIERS
	.align		4
.L_47:
        /*09ec*/ 	.byte	0x03, 0x38
        /*09ee*/ 	.short	0x0024


	//----- nvinfo : EIATTR_EXIT_INSTR_OFFSETS
	.align		4
        /*09f0*/ 	.byte	0x04, 0x1c
        /*09f2*/ 	.short	(.L_49 - .L_48)


	//   ....[0]....
.L_48:
        /*09f4*/ 	.word	0x00002bb0


	//   ....[1]....
        /*09f8*/ 	.word	0x000030c0


	//   ....[2]....
        /*09fc*/ 	.word	0x00003120


	//   ....[3]....
        /*0a00*/ 	.word	0x000040a0


	//   ....[4]....
        /*0a04*/ 	.word	0x00005220


	//   ....[5]....
        /*0a08*/ 	.word	0x00005260


	//   ....[6]....
        /*0a0c*/ 	.word	0x000086c0


	//   ....[7]....
        /*0a10*/ 	.word	0x00008740


	//   ....[8]....
        /*0a14*/ 	.word	0x00008770


	//   ....[9]....
        /*0a18*/ 	.word	0x000087f0


	//----- nvinfo : EIATTR_MAX_THREADS
	.align		4
.L_49:
        /*0a1c*/ 	.byte	0x04, 0x05
        /*0a1e*/ 	.short	(.L_51 - .L_50)
.L_50:
        /*0a20*/ 	.word	0x00000100
        /*0a24*/ 	.word	0x00000001
        /*0a28*/ 	.word	0x00000001


	//----- nvinfo : EIATTR_CRS_STACK_SIZE
	.align		4
.L_51:
        /*0a2c*/ 	.byte	0x04, 0x1e
        /*0a2e*/ 	.short	(.L_53 - .L_52)
.L_52:
        /*0a30*/ 	.word	0x00000000


	//----- nvinfo : EIATTR_CBANK_PARAM_SIZE
	.align		4
.L_53:
        /*0a34*/ 	.byte	0x03, 0x19
        /*0a36*/ 	.short	0x0800


	//----- nvinfo : EIATTR_PARAM_CBANK
	.align		4
        /*0a38*/ 	.byte	0x04, 0x0a
        /*0a3a*/ 	.short	(.L_55 - .L_54)
	.align		4
.L_54:
        /*0a3c*/ 	.word	index@(.nv.constant0._ZN7cutlass13device_kernelINS_4gemm6kernel13GemmUniversalIN4cute5tupleIJiiiiEEENS1_10collective13CollectiveMmaINS1_35MainloopSm100TmaUmmaWarpSpecializedILi5ELi2ELi4ENS5_IJNS4_1CILi2EEESB_NSA_ILi1EEEEEEEENS5_IJNSA_ILi64EEENSA_ILi128EEESF_EEENS_6half_tENS5_IJlSC_lEEESI_SJ_NS4_8TiledMMAINS4_8MMA_AtomIJNS4_20SM100_MMA_F16BF16_SSISI_SI_fLi64ELi128ELNS4_4UMMA5MajorE0ELSO_0ELNSN_7ScaleInE0ELSP_0EEEEEENS4_6LayoutINS5_IJSC_SC_SC_EEENS5_IJNSA_ILi0EEESU_SU_EEEEENS5_IJNS4_10UnderscoreESX_SX_EEEEENS4_23SM90_TMA_LOAD_MULTICASTENS4_14ComposedLayoutINS4_7SwizzleILi3ELi4ELi3EEENS4_18smem_ptr_flag_bitsILi16EEENSS_INS5_IJNSA_ILi8EEESF_EEENS5_IJSF_SC_EEEEEEEvNS4_8identityES10_S1A_vS1B_EENS_8epilogue10collective18CollectiveEpilogueINS1D_23Sm100TmaWarpSpecializedILi4ELi2ELi16ELb1ELb0EEEJSH_NS5_IJNSS_ISF_SC_EENSS_INSA_ILi32EEESC_EEEEESI_SJ_SI_SJ_NS1D_6fusion15FusionCallbacksIS1H_NS1M_17LinearCombinationISI_fSI_fLNS_15FloatRoundStyleE2EEESH_S1L_JEEENS4_5SM1004TMEM4LOAD26SM100_TMEM_LOAD_16dp256b4xENS4_13SM90_TMA_LOADENS11_INS12_ILi2ELi4ELi3EEES15_NSS_INS5_IJS16_S1J_EEENS5_IJS1J_SC_EEEEEEENS4_17SM75_U32x4_LDSM_NENS4_14SM90_TMA_STOREES21_NS4_17SM90_U32x4_STSM_NENS4_39AutoVectorizingCopyWithAssumedAlignmentILi128EEEEEEvvEEEEvNT_6ParamsE)
        /*0a40*/ 	.short	0x0380
        /*0a42*/ 	.short	0x0800


	//----- nvinfo : EIATTR_SW_WAR
	.align		4
.L_55:
        /*0a44*/ 	.byte	0x04, 0x36
        /*0a46*/ 	.short	(.L_57 - .L_56)
.L_56:
        /*0a48*/ 	.word	0x00000008
.L_57:


//--------------------- .nv.callgraph             --------------------------
	.section	.nv.callgraph,"",@"SHT_CUDA_CALLGRAPH"
	.align	4
	.sectionentsize	8
	.align		4
        /*0000*/ 	.word	0x00000000
	.align		4
        /*0004*/ 	.word	0xffffffff
	.align		4
        /*0008*/ 	.word	index@(_ZN7cutlass13device_kernelINS_4gemm6kernel13GemmUniversalIN4cute5tupleIJiiiiEEENS1_10collective13CollectiveMmaINS1_35MainloopSm100TmaUmmaWarpSpecializedILi5ELi2ELi4ENS5_IJNS4_1CILi2EEESB_NSA_ILi1EEEEEEEENS5_IJNSA_ILi64EEENSA_ILi128EEESF_EEENS_6half_tENS5_IJlSC_lEEESI_SJ_NS4_8TiledMMAINS4_8MMA_AtomIJNS4_20SM100_MMA_F16BF16_SSISI_SI_fLi64ELi128ELNS4_4UMMA5MajorE0ELSO_0ELNSN_7ScaleInE0ELSP_0EEEEEENS4_6LayoutINS5_IJSC_SC_SC_EEENS5_IJNSA_ILi0EEESU_SU_EEEEENS5_IJNS4_10UnderscoreESX_SX_EEEEENS4_23SM90_TMA_LOAD_MULTICASTENS4_14ComposedLayoutINS4_7SwizzleILi3ELi4ELi3EEENS4_18smem_ptr_flag_bitsILi16EEENSS_INS5_IJNSA_ILi8EEESF_EEENS5_IJSF_SC_EEEEEEEvNS4_8identityES10_S1A_vS1B_EENS_8epilogue10collective18CollectiveEpilogueINS1D_23Sm100TmaWarpSpecializedILi4ELi2ELi16ELb1ELb0EEEJSH_NS5_IJNSS_ISF_SC_EENSS_INSA_ILi32EEESC_EEEEESI_SJ_SI_SJ_NS1D_6fusion15FusionCallbacksIS1H_NS1M_17LinearCombinationISI_fSI_fLNS_15FloatRoundStyleE2EEESH_S1L_JEEENS4_5SM1004TMEM4LOAD26SM100_TMEM_LOAD_16dp256b4xENS4_13SM90_TMA_LOADENS11_INS12_ILi2ELi4ELi3EEES15_NSS_INS5_IJS16_S1J_EEENS5_IJS1J_SC_EEEEEEENS4_17SM75_U32x4_LDSM_NENS4_14SM90_TMA_STOREES21_NS4_17SM90_U32x4_STSM_NENS4_39AutoVectorizingCopyWithAssumedAlignmentILi128EEEEEEvvEEEEvNT_6ParamsE)
	.align		4
        /*000c*/ 	.word	index@(__assertfail)
	.align		4
        /*0010*/ 	.word	0x00000000
	.align		4
        /*0014*/ 	.word	0xfffffffe
	.align		4
        /*0018*/ 	.word	0x00000000
	.align		4
        /*001c*/ 	.word	0xfffffffd
	.align		4
        /*0020*/ 	.word	0x00000000
	.align		4
        /*0024*/ 	.word	0xfffffffc


//--------------------- .nv.constant4             --------------------------
	.section	.nv.constant4,"a",@progbits
	.align	8
	.align		8
.nv.constant4:
        /*0000*/ 	.dword	__assertfail
	.align		8
        /*0008*/ 	.dword	__unnamed_1
	.align		8
        /*0010*/ 	.dword	__unnamed_2
	.align		8
        /*0018*/ 	.dword	_ZN39_INTERNAL_161b78a4_4_k_cu_8fdff476_77184cuda3std3__45__cpo5beginE
	.align		8
        /*0020*/ 	.dword	_ZN39_INTERNAL_161b78a4_4_k_cu_8fdff476_77184cuda3std3__45__cpo3endE
	.align		8
        /*0028*/ 	.dword	_ZN39_INTERNAL_161b78a4_4_k_cu_8fdff476_77184cuda3std3__45__cpo6cbeginE
	.align		8
        /*0030*/ 	.dword	_ZN39_INTERNAL_161b78a4_4_k_cu_8fdff476_77184cuda3std3__45__cpo4cendE
	.align		8
        /*0038*/ 	.dword	_ZN39_INTERNAL_161b78a4_4_k_cu_8fdff476_77184cuda3std3__441_GLOBAL__N__161b78a4_4_k_cu_8fdff476_77186ignoreE
	.align		8
        /*0040*/ 	.dword	_ZN39_INTERNAL_161b78a4_4_k_cu_8fdff476_77184cuda3std3__419piecewise_constructE
	.align		8
        /*0048*/ 	.dword	_ZN39_INTERNAL_161b78a4_4_k_cu_8fdff476_77184cuda3std3__48in_placeE
	.align		8
        /*0050*/ 	.dword	_ZN39_INTERNAL_161b78a4_4_k_cu_8fdff476_77184cuda3std6ranges3__45__cpo4swapE
	.align		8
        /*0058*/ 	.dword	_ZN39_INTERNAL_161b78a4_4_k_cu_8fdff476_77184cuda3std6ranges3__45__cpo9iter_moveE
	.align		8
        /*0060*/ 	.dword	_ZN39_INTERNAL_161b78a4_4_k_cu_8fdff476_77184cute7productE
	.align		8
        /*0068*/ 	.dword	_ZN39_INTERNAL_161b78a4_4_k_cu_8fdff476_77184cute1_E
	.align		8
        /*0070*/ 	.dword	$str$25
	.align		8
        /*0078*/ 	.dword	$str$26
	.align		8
        /*0080*/ 	.dword	$str$27
	.align		8
        /*0088*/ 	.dword	$str$28


//--------------------- .text._ZN7cutlass13device_kernelINS_4gemm6kernel13GemmUniversalIN4cute5tupleIJiiiiEEENS1_10collective13CollectiveMmaINS1_35MainloopSm100TmaUmmaWarpSpecializedILi5ELi2ELi4ENS5_IJNS4_1CILi2EEESB_NSA_ILi1EEEEEEEENS5_IJNSA_ILi64EEENSA_ILi128EEESF_EEENS_6half_tENS5_IJlSC_lEEESI_SJ_NS4_8TiledMMAINS4_8MMA_AtomIJNS4_20SM100_MMA_F16BF16_SSISI_SI_fLi64ELi128ELNS4_4UMMA5MajorE0ELSO_0ELNSN_7ScaleInE0ELSP_0EEEEEENS4_6LayoutINS5_IJSC_SC_SC_EEENS5_IJNSA_ILi0EEESU_SU_EEEEENS5_IJNS4_10UnderscoreESX_SX_EEEEENS4_23SM90_TMA_LOAD_MULTICASTENS4_14ComposedLayoutINS4_7SwizzleILi3ELi4ELi3EEENS4_18smem_ptr_flag_bitsILi16EEENSS_INS5_IJNSA_ILi8EEESF_EEENS5_IJSF_SC_EEEEEEEvNS4_8identityES10_S1A_vS1B_EENS_8epilogue10collective18CollectiveEpilogueINS1D_23Sm100TmaWarpSpecializedILi4ELi2ELi16ELb1ELb0EEEJSH_NS5_IJNSS_ISF_SC_EENSS_INSA_ILi32EEESC_EEEEESI_SJ_SI_SJ_NS1D_6fusion15FusionCallbacksIS1H_NS1M_17LinearCombinationISI_fSI_fLNS_15FloatRoundStyleE2EEESH_S1L_JEEENS4_5SM1004TMEM4LOAD26SM100_TMEM_LOAD_16dp256b4xENS4_13SM90_TMA_LOADENS11_INS12_ILi2ELi4ELi3EEES15_NSS_INS5_IJS16_S1J_EEENS5_IJS1J_SC_EEEEEEENS4_17SM75_U32x4_LDSM_NENS4_14SM90_TMA_STOREES21_NS4_17SM90_U32x4_STSM_NENS4_39AutoVectorizingCopyWithAssumedAlignmentILi128EEEEEEvvEEEEvNT_6ParamsE --------------------------
	.section	.text._ZN7cutlass13device_kernelINS_4gemm6kernel13GemmUniversalIN4cute5tupleIJiiiiEEENS1_10collective13CollectiveMmaINS1_35MainloopSm100TmaUmmaWarpSpecializedILi5ELi2ELi4ENS5_IJNS4_1CILi2EEESB_NSA_ILi1EEEEEEEENS5_IJNSA_ILi64EEENSA_ILi128EEESF_EEENS_6half_tENS5_IJlSC_lEEESI_SJ_NS4_8TiledMMAINS4_8MMA_AtomIJNS4_20SM100_MMA_F16BF16_SSISI_SI_fLi64ELi128ELNS4_4UMMA5MajorE0ELSO_0ELNSN_7ScaleInE0ELSP_0EEEEEENS4_6LayoutINS5_IJSC_SC_SC_EEENS5_IJNSA_ILi0EEESU_SU_EEEEENS5_IJNS4_10UnderscoreESX_SX_EEEEENS4_23SM90_TMA_LOAD_MULTICASTENS4_14ComposedLayoutINS4_7SwizzleILi3ELi4ELi3EEENS4_18smem_ptr_flag_bitsILi16EEENSS_INS5_IJNSA_ILi8EEESF_EEENS5_IJSF_SC_EEEEEEEvNS4_8identityES10_S1A_vS1B_EENS_8epilogue10collective18CollectiveEpilogueINS1D_23Sm100TmaWarpSpecializedILi4ELi2ELi16ELb1ELb0EEEJSH_NS5_IJNSS_ISF_SC_EENSS_INSA_ILi32EEESC_EEEEESI_SJ_SI_SJ_NS1D_6fusion15FusionCallbacksIS1H_NS1M_17LinearCombinationISI_fSI_fLNS_15FloatRoundStyleE2EEESH_S1L_JEEENS4_5SM1004TMEM4LOAD26SM100_TMEM_LOAD_16dp256b4xENS4_13SM90_TMA_LOADENS11_INS12_ILi2ELi4ELi3EEES15_NSS_INS5_IJS16_S1J_EEENS5_IJS1J_SC_EEEEEEENS4_17SM75_U32x4_LDSM_NENS4_14SM90_TMA_STOREES21_NS4_17SM90_U32x4_STSM_NENS4_39AutoVectorizingCopyWithAssumedAlignmentILi128EEEEEEvvEEEEvNT_6ParamsE,"ax",@progbits
	.align	128
.text._ZN7cutlass13device_kernelINS_4gemm6kernel13GemmUniversalIN4cute5tupleIJiiiiEEENS1_10collective13CollectiveMmaINS1_35MainloopSm100TmaUmmaWarpSpecializedILi5ELi2ELi4ENS5_IJNS4_1CILi2EEESB_NSA_ILi1EEEEEEEENS5_IJNSA_ILi64EEENSA_ILi128EEESF_EEENS_6half_tENS5_IJlSC_lEEESI_SJ_NS4_8TiledMMAINS4_8MMA_AtomIJNS4_20SM100_MMA_F16BF16_SSISI_SI_fLi64ELi128ELNS4_4UMMA5MajorE0ELSO_0ELNSN_7ScaleInE0ELSP_0EEEEEENS4_6LayoutINS5_IJSC_SC_SC_EEENS5_IJNSA_ILi0EEESU_SU_EEEEENS5_IJNS4_10UnderscoreESX_SX_EEEEENS4_23SM90_TMA_LOAD_MULTICASTENS4_14ComposedLayoutINS4_7SwizzleILi3ELi4ELi3EEENS4_18smem_ptr_flag_bitsILi16EEENSS_INS5_IJNSA_ILi8EEESF_EEENS5_IJSF_SC_EEEEEEEvNS4_8identityES10_S1A_vS1B_EENS_8epilogue10collective18CollectiveEpilogueINS1D_23Sm100TmaWarpSpecializedILi4ELi2ELi16ELb1ELb0EEEJSH_NS5_IJNSS_ISF_SC_EENSS_INSA_ILi32EEESC_EEEEESI_SJ_SI_SJ_NS1D_6fusion15FusionCallbacksIS1H_NS1M_17LinearCombinationISI_fSI_fLNS_15FloatRoundStyleE2EEESH_S1L_JEEENS4_5SM1004TMEM4LOAD26SM100_TMEM_LOAD_16dp256b4xENS4_13SM90_TMA_LOADENS11_INS12_ILi2ELi4ELi3EEES15_NSS_INS5_IJS16_S1J_EEENS5_IJS1J_SC_EEEEEEENS4_17SM75_U32x4_LDSM_NENS4_14SM90_TMA_STOREES21_NS4_17SM90_U32x4_STSM_NENS4_39AutoVectorizingCopyWithAssumedAlignmentILi128EEEEEEvvEEEEvNT_6ParamsE:
        .type           _ZN7cutlass13device_kernelINS_4gemm6kernel13GemmUniversalIN4cute5tupleIJiiiiEEENS1_10collective13CollectiveMmaINS1_35MainloopSm100TmaUmmaWarpSpecializedILi5ELi2ELi4ENS5_IJNS4_1CILi2EEESB_NSA_ILi1EEEEEEEENS5_IJNSA_ILi64EEENSA_ILi128EEESF_EEENS_6half_tENS5_IJlSC_lEEESI_SJ_NS4_8TiledMMAINS4_8MMA_AtomIJNS4_20SM100_MMA_F16BF16_SSISI_SI_fLi64ELi128ELNS4_4UMMA5MajorE0ELSO_0ELNSN_7ScaleInE0ELSP_0EEEEEENS4_6LayoutINS5_IJSC_SC_SC_EEENS5_IJNSA_ILi0EEESU_SU_EEEEENS5_IJNS4_10UnderscoreESX_SX_EEEEENS4_23SM90_TMA_LOAD_MULTICASTENS4_14ComposedLayoutINS4_7SwizzleILi3ELi4ELi3EEENS4_18smem_ptr_flag_bitsILi16EEENSS_INS5_IJNSA_ILi8EEESF_EEENS5_IJSF_SC_EEEEEEEvNS4_8identityES10_S1A_vS1B_EENS_8epilogue10collective18CollectiveEpilogueINS1D_23Sm100TmaWarpSpecializedILi4ELi2ELi16ELb1ELb0EEEJSH_NS5_IJNSS_ISF_SC_EENSS_INSA_ILi32EEESC_EEEEESI_SJ_SI_SJ_NS1D_6fusion15FusionCallbacksIS1H_NS1M_17LinearCombinationISI_fSI_fLNS_15FloatRoundStyleE2EEESH_S1L_JEEENS4_5SM1004TMEM4LOAD26SM100_TMEM_LOAD_16dp256b4xENS4_13SM90_TMA_LOADENS11_INS12_ILi2ELi4ELi3EEES15_NSS_INS5_IJS16_S1J_EEENS5_IJS1J_SC_EEEEEEENS4_17SM75_U32x4_LDSM_NENS4_14SM90_TMA_STOREES21_NS4_17SM90_U32x4_STSM_NENS4_39AutoVectorizingCopyWithAssumedAlignmentILi128EEEEEEvvEEEEvNT_6ParamsE,@function
        .size           _ZN7cutlass13device_kernelINS_4gemm6kernel13GemmUniversalIN4cute5tupleIJiiiiEEENS1_10collective13CollectiveMmaINS1_35MainloopSm100TmaUmmaWarpSpecializedILi5ELi2ELi4ENS5_IJNS4_1CILi2EEESB_NSA_ILi1EEEEEEEENS5_IJNSA_ILi64EEENSA_ILi128EEESF_EEENS_6half_tENS5_IJlSC_lEEESI_SJ_NS4_8TiledMMAINS4_8MMA_AtomIJNS4_20SM100_MMA_F16BF16_SSISI_SI_fLi64ELi128ELNS4_4UMMA5MajorE0ELSO_0ELNSN_7ScaleInE0ELSP_0EEEEEENS4_6LayoutINS5_IJSC_SC_SC_EEENS5_IJNSA_ILi0EEESU_SU_EEEEENS5_IJNS4_10UnderscoreESX_SX_EEEEENS4_23SM90_TMA_LOAD_MULTICASTENS4_14ComposedLayoutINS4_7SwizzleILi3ELi4ELi3EEENS4_18smem_ptr_flag_bitsILi16EEENSS_INS5_IJNSA_ILi8EEESF_EEENS5_IJSF_SC_EEEEEEEvNS4_8identityES10_S1A_vS1B_EENS_8epilogue10collective18CollectiveEpilogueINS1D_23Sm100TmaWarpSpecializedILi4ELi2ELi16ELb1ELb0EEEJSH_NS5_IJNSS_ISF_SC_EENSS_INSA_ILi32EEESC_EEEEESI_SJ_SI_SJ_NS1D_6fusion15FusionCallbacksIS1H_NS1M_17LinearCombinationISI_fSI_fLNS_15FloatRoundStyleE2EEESH_S1L_JEEENS4_5SM1004TMEM4LOAD26SM100_TMEM_LOAD_16dp256b4xENS4_13SM90_TMA_LOADENS11_INS12_ILi2ELi4ELi3EEES15_NSS_INS5_IJS16_S1J_EEENS5_IJS1J_SC_EEEEEEENS4_17SM75_U32x4_LDSM_NENS4_14SM90_TMA_STOREES21_NS4_17SM90_U32x4_STSM_NENS4_39AutoVectorizingCopyWithAssumedAlignmentILi128EEEEEEvvEEEEvNT_6ParamsE,(.L_x_186 - _ZN7cutlass13device_kernelINS_4gemm6kernel13GemmUniversalIN4cute5tupleIJiiiiEEENS1_10collective13CollectiveMmaINS1_35MainloopSm100TmaUmmaWarpSpecializedILi5ELi2ELi4ENS5_IJNS4_1CILi2EEESB_NSA_ILi1EEEEEEEENS5_IJNSA_ILi64EEENSA_ILi128EEESF_EEENS_6half_tENS5_IJlSC_lEEESI_SJ_NS4_8TiledMMAINS4_8MMA_AtomIJNS4_20SM100_MMA_F16BF16_SSISI_SI_fLi64ELi128ELNS4_4UMMA5MajorE0ELSO_0ELNSN_7ScaleInE0ELSP_0EEEEEENS4_6LayoutINS5_IJSC_SC_SC_EEENS5_IJNSA_ILi0EEESU_SU_EEEEENS5_IJNS4_10UnderscoreESX_SX_EEEEENS4_23SM90_TMA_LOAD_MULTICASTENS4_14ComposedLayoutINS4_7SwizzleILi3ELi4ELi3EEENS4_18smem_ptr_flag_bitsILi16EEENSS_INS5_IJNSA_ILi8EEESF_EEENS5_IJSF_SC_EEEEEEEvNS4_8identityES10_S1A_vS1B_EENS_8epilogue10collective18CollectiveEpilogueINS1D_23Sm100TmaWarpSpecializedILi4ELi2ELi16ELb1ELb0EEEJSH_NS5_IJNSS_ISF_SC_EENSS_INSA_ILi32EEESC_EEEEESI_SJ_SI_SJ_NS1D_6fusion15FusionCallbacksIS1H_NS1M_17LinearCombinationISI_fSI_fLNS_15FloatRoundStyleE2EEESH_S1L_JEEENS4_5SM1004TMEM4LOAD26SM100_TMEM_LOAD_16dp256b4xENS4_13SM90_TMA_LOADENS11_INS12_ILi2ELi4ELi3EEES15_NSS_INS5_IJS16_S1J_EEENS5_IJS1J_SC_EEEEEEENS4_17SM75_U32x4_LDSM_NENS4_14SM90_TMA_STOREES21_NS4_17SM90_U32x4_STSM_NENS4_39AutoVectorizingCopyWithAssumedAlignmentILi128EEEEEEvvEEEEvNT_6ParamsE)
        .other          _ZN7cutlass13device_kernelINS_4gemm6kernel13GemmUniversalIN4cute5tupleIJiiiiEEENS1_10collective13CollectiveMmaINS1_35MainloopSm100TmaUmmaWarpSpecializedILi5ELi2ELi4ENS5_IJNS4_1CILi2EEESB_NSA_ILi1EEEEEEEENS5_IJNSA_ILi64EEENSA_ILi128EEESF_EEENS_6half_tENS5_IJlSC_lEEESI_SJ_NS4_8TiledMMAINS4_8MMA_AtomIJNS4_20SM100_MMA_F16BF16_SSISI_SI_fLi64ELi128ELNS4_4UMMA5MajorE0ELSO_0ELNSN_7ScaleInE0ELSP_0EEEEEENS4_6LayoutINS5_IJSC_SC_SC_EEENS5_IJNSA_ILi0EEESU_SU_EEEEENS5_IJNS4_10UnderscoreESX_SX_EEEEENS4_23SM90_TMA_LOAD_MULTICASTENS4_14ComposedLayoutINS4_7SwizzleILi3ELi4ELi3EEENS4_18smem_ptr_flag_bitsILi16EEENSS_INS5_IJNSA_ILi8EEESF_EEENS5_IJSF_SC_EEEEEEEvNS4_8identityES10_S1A_vS1B_EENS_8epilogue10collective18CollectiveEpilogueINS1D_23Sm100TmaWarpSpecializedILi4ELi2ELi16ELb1ELb0EEEJSH_NS5_IJNSS_ISF_SC_EENSS_INSA_ILi32EEESC_EEEEESI_SJ_SI_SJ_NS1D_6fusion15FusionCallbacksIS1H_NS1M_17LinearCombinationISI_fSI_fLNS_15FloatRoundStyleE2EEESH_S1L_JEEENS4_5SM1004TMEM4LOAD26SM100_TMEM_LOAD_16dp256b4xENS4_13SM90_TMA_LOADENS11_INS12_ILi2ELi4ELi3EEES15_NSS_INS5_IJS16_S1J_EEENS5_IJS1J_SC_EEEEEEENS4_17SM75_U32x4_LDSM_NENS4_14SM90_TMA_STOREES21_NS4_17SM90_U32x4_STSM_NENS4_39AutoVectorizingCopyWithAssumedAlignmentILi128EEEEEEvvEEEEvNT_6ParamsE,@"STO_CUDA_ENTRY STV_DEFAULT"
_ZN7cutlass13device_kernelINS_4gemm6kernel13GemmUniversalIN4cute5tupleIJiiiiEEENS1_10collective13CollectiveMmaINS1_35MainloopSm100TmaUmmaWarpSpecializedILi5ELi2ELi4ENS5_IJNS4_1CILi2EEESB_NSA_ILi1EEEEEEEENS5_IJNSA_ILi64EEENSA_ILi128EEESF_EEENS_6half_tENS5_IJlSC_lEEESI_SJ_NS4_8TiledMMAINS4_8MMA_AtomIJNS4_20SM100_MMA_F16BF16_SSISI_SI_fLi64ELi128ELNS4_4UMMA5MajorE0ELSO_0ELNSN_7ScaleInE0ELSP_0EEEEEENS4_6LayoutINS5_IJSC_SC_SC_EEENS5_IJNSA_ILi0EEESU_SU_EEEEENS5_IJNS4_10UnderscoreESX_SX_EEEEENS4_23SM90_TMA_LOAD_MULTICASTENS4_14ComposedLayoutINS4_7SwizzleILi3ELi4ELi3EEENS4_18smem_ptr_flag_bitsILi16EEENSS_INS5_IJNSA_ILi8EEESF_EEENS5_IJSF_SC_EEEEEEEvNS4_8identityES10_S1A_vS1B_EENS_8epilogue10collective18CollectiveEpilogueINS1D_23Sm100TmaWarpSpecializedILi4ELi2ELi16ELb1ELb0EEEJSH_NS5_IJNSS_ISF_SC_EENSS_INSA_ILi32EEESC_EEEEESI_SJ_SI_SJ_NS1D_6fusion15FusionCallbacksIS1H_NS1M_17LinearCombinationISI_fSI_fLNS_15FloatRoundStyleE2EEESH_S1L_JEEENS4_5SM1004TMEM4LOAD26SM100_TMEM_LOAD_16dp256b4xENS4_13SM90_TMA_LOADENS11_INS12_ILi2ELi4ELi3EEES15_NSS_INS5_IJS16_S1J_EEENS5_IJS1J_SC_EEEEEEENS4_17SM75_U32x4_LDSM_NENS4_14SM90_TMA_STOREES21_NS4_17SM90_U32x4_STSM_NENS4_39AutoVectorizingCopyWithAssumedAlignmentILi128EEEEEEvvEEEEvNT_6ParamsE:
[----:B------:R-:W1:Y:S01]  /*0000*/  LDC R1, c[0x0][0x37c] ;  /* 0x0000df00ff017b82 */ /* 0x000e620000000800 */
[----:B------:R-:W2:Y:S01]  /*0010*/  S2R R57, SR_TID.X ;  /* 0x0000000000397919 */ /* 0x000ea20000002100 */
[----:B------:R-:W3:Y:S01]  /*0020*/  LDCU.64 UR8, c[0x0][0x890] ;  /* 0x00011200ff0877ac */ /* 0x000ee20008000a00 */
[----:B------:R-:W-:Y:S02]  /*0030*/  PRMT R45, RZ, 0x7610, R45 ;  /* 0x00007610ff2d7816 */ /* 0x000fe4000000002d */
[----:B------:R-:W-:Y:S01]  /*0040*/  ELECT P3, URZ, PT ;  /* 0x0000000000ff782f */ /* 0x000fe20003860000 */
[----:B---3--:R-:W-:-:S04]  /*0050*/  UISETP.NE.U32.AND UP0, UPT, UR8, URZ, UPT ;  /* 0x000000ff0800728c */ /* 0x008fc8000bf05070 */
[----:B------:R-:W-:Y:S01]  /*0060*/  UISETP.NE.AND.EX UP0, UPT, UR9, URZ, UPT, UP0 ;  /* 0x000000ff0900728c */ /* 0x000fe2000bf05300 */
[----:B--2---:R-:W-:-:S05]  /*0070*/  SHF.R.U32.HI R46, RZ, 0x5, R57 ;  /* 0x00000005ff2e7819 */ /* 0x004fca0000011639 */
[----:B------:R-:W2:Y:S02]  /*0080*/  SHFL.IDX PT, R0, R46, RZ, 0x1f ;  /* 0x00001fff2e007589 */ /* 0x000ea400000e0000 */
[----:B--2---:R-:W-:Y:S01]  /*0090*/  R2UR UR17, R0 ;  /* 0x00000000001172ca */ /* 0x004fe200000e0000 */
[----:B-1----:R-:W-:-:S14]  /*00a0*/  BRA.U UP0, `(.L_x_0) ;  /* 0x0000000100307547 */ /* 0x002fdc000b800000 */
[----:B------:R-:W1:Y:S02]  /*00b0*/  LDCU.64 UR4, c[0x0][0x888] ;  /* 0x00011100ff0477ac */ /* 0x000e640008000a00 */
[----:B-1----:R-:W-:-:S04]  /*00c0*/  UISETP.NE.U32.AND UP0, UPT, UR4, URZ, UPT ;  /* 0x000000ff0400728c */ /* 0x002fc8000bf05070 */
[----:B------:R-:W-:-:S09]  /*00d0*/  UISETP.NE.AND.EX UP0, UPT, UR5, URZ, UPT, UP0 ;  /* 0x000000ff0500728c */ /* 0x000fd2000bf05300 */
[----:B------:R-:W-:Y:S05]  /*00e0*/  BRA.U !UP0, `(.L_x_1) ;  /* 0x0000000108147547 */ /* 0x000fea000b800000 */
[----:B------:R-:W1:Y:S01]  /*00f0*/  LDC.64 R2, c[0x0][0x888] ;  /* 0x00022200ff027b82 */ /* 0x000e620000000a00 */
[----:B------:R-:W1:Y:S02]  /*0100*/  LDCU.64 UR4, c[0x0][0x358] ;  /* 0x00006b00ff0477ac */ /* 0x000e640008000a00 */
[----:B-1----:R1:W5:Y:S01]  /*0110*/  LDG.E R27, desc[UR4][R2.64] ;  /* 0x00000004021b7981 */ /* 0x002362000c1e1900 */
[----:B------:R-:W-:Y:S01]  /*0120*/  HFMA2 R45, -RZ, RZ, 0, 5.9604644775390625e-08 ;  /* 0x00000001ff2d7431 */ /* 0x000fe200000001ff */
[----:B------:R-:W-:Y:S05]  /*0130*/  BRA `(.L_x_0) ;  /* 0x00000000000c7947 */ /* 0x000fea0003800000 */
.L_x_1:
[----:B------:R-:W1:Y:S01]  /*0140*/  LDCU UR4, c[0x0][0x880] ;  /* 0x00011000ff0477ac */ /* 0x000e620008000800 */
[----:B------:R-:W-:Y:S01]  /*0150*/  HFMA2 R45, -RZ, RZ, 0, 5.9604644775390625e-08 ;  /* 0x00000001ff2d7431 */ /* 0x000fe200000001ff */
[----:B-1----:R-:W-:-:S07]  /*0160*/  MOV R27, UR4 ;  /* 0x00000004001b7c02 */ /* 0x002fce0008000f00 */
.L_x_0:
[----:B------:R-:W2:Y:S02]  /*0170*/  LDCU.64 UR4, c[0x0][0x8b0] ;  /* 0x00011600ff0477ac */ /* 0x000ea40008000a00 */
[----:B--2---:R-:W-:-:S04]  /*0180*/  UISETP.NE.U32.AND UP0, UPT, UR4, URZ, UPT ;  /* 0x000000ff0400728c */ /* 0x004fc8000bf05070 */
[----:B------:R-:W-:-:S09]  /*0190*/  UISETP.NE.AND.EX UP0, UPT, UR5, URZ, UPT, UP0 ;  /* 0x000000ff0500728c */ /* 0x000fd2000bf05300 */
[----:B------:R-:W-:Y:S05]  /*01a0*/  BRA.U UP0, `(.L_x_2) ;  /* 0x0000000100287547 */ /* 0x000fea000b800000 */
[----:B------:R-:W2:Y:S02]  /*01b0*/  LDCU.64 UR4, c[0x0][0x8a8] ;  /* 0x00011500ff0477ac */ /* 0x000ea40008000a00 */
[----:B--2---:R-:W-:-:S04]  /*01c0*/  UISETP.NE.U32.AND UP0, UPT, UR4, URZ, UPT ;  /* 0x000000ff0400728c */ /* 0x004fc8000bf05070 */
[----:B------:R-:W-:-:S09]  /*01d0*/  UISETP.NE.AND.EX UP0, UPT, UR5, URZ, UPT, UP0 ;  /* 0x000000ff0500728c */ /* 0x000fd2000bf05300 */
[----:B------:R-:W-:Y:S05]  /*01e0*/  BRA.U !UP0, `(.L_x_3) ;  /* 0x0000000108107547 */ /* 0x000fea000b800000 */
[----:B------:R-:W2:Y:S01]  /*01f0*/  LDC.64 R24, c[0x0][0x8a8] ;  /* 0x00022a00ff187b82 */ /* 0x000ea20000000a00 */
[----:B------:R-:W2:Y:S02]  /*0200*/  LDCU.64 UR4, c[0x0][0x358] ;  /* 0x00006b00ff0477ac */ /* 0x000ea40008000a00 */
[----:B--2---:R2:W5:Y:S01]  /*0210*/  LDG.E R24, desc[UR4][R24.64] ;  /* 0x0000000418187981 */ /* 0x004562000c1e1900 */
[----:B------:R-:W-:Y:S05]  /*0220*/  BRA `(.L_x_2) ;  /* 0x0000000000087947 */ /* 0x000fea0003800000 */
.L_x_3:
[----:B------:R-:W2:Y:S02]  /*0230*/  LDCU UR4, c[0x0][0x8a0] ;  /* 0x00011400ff0477ac */ /* 0x000ea40008000800 */
[----:B--2---:R-:W-:Y:S02]  /*0240*/  MOV R24, UR4 ;  /* 0x0000000400187c02 */ /* 0x004fe40008000f00 */
.L_x_2:
[----:B------:R-:W-:Y:S01]  /*0250*/  IMAD.U32 R0, RZ, RZ, UR17 ;  /* 0x00000011ff007e24 */ /* 0x000fe2000f8e00ff */
[----:B------:R-:W-:Y:S04]  /*0260*/  BSSY.RECONVERGENT B0, `(.L_x_4) ;  /* 0x000000c000007945 */ /* 0x000fe80003800200 */
[C---:B------:R-:W-:Y:S02]  /*0270*/  ISETP.NE.OR P1, PT, R0.reuse, 0x1, !P3 ;  /* 0x000000010000780c */ /* 0x040fe40005f25670 */
[----:B------:R-:W-:-:S11]  /*0280*/  ISETP.NE.OR P0, PT, R0, 0x3, !P3 ;  /* 0x000000030000780c */ /* 0x000fd60005f05670 */
[----:B------:R-:W-:Y:S05]  /*0290*/  @P1 BRA `(.L_x_5) ;  /* 0x0000000000201947 */ /* 0x000fea0003800000 */
[----:B------:R-:W3:Y:S02]  /*02a0*/  LDCU.64 UR4, c[0x0][0x348] ;  /* 0x00006900ff0477ac */ /* 0x000ee40008000a00 */
[----:B---3--:R-:W-:Y:S02]  /*02b0*/  UIADD3 UR6, UP1, UPT, UR4, 0x80, URZ ;  /* 0x0000008004067890 */ /* 0x008fe4000ff3e0ff */
[----:B------:R-:W-:Y:S02]  /*02c0*/  UIADD3 UR4, UP0, UPT, UR4, 0x180, URZ ;  /* 0x0000018004047890 */ /* 0x000fe4000ff1e0ff */
[----:B------:R-:W-:Y:S02]  /*02d0*/  UIADD3.X UR7, UPT, UPT, URZ, UR5, URZ, UP1, !UPT ;  /* 0x00000005ff077290 */ /* 0x000fe40008ffe4ff */
[----:B------:R-:W-:-:S07]  /*02e0*/  UIADD3.X UR5, UPT, UPT, URZ, UR5, URZ, UP0, !UPT ;  /* 0x00000005ff057290 */ /* 0x000fce00087fe4ff */
[----:B------:R3:W-:Y:S02]  /*02f0*/  UTMACCTL.PF [UR6] ;  /* 0x00000000060079b9 */ /* 0x0007e40008040000 */
[----:B------:R3:W-:Y:S02]  /*0300*/  UTMACCTL.PF [UR4] ;  /* 0x00000000040079b9 */ /* 0x0007e40008040000 */
[----:B---3--:R-:W-:Y:S01]  /*0310*/  NOP ;  /* 0x0000000000007918 */ /* 0x008fe20000000000 */
.L_x_5:
[----:B------:R-:W-:Y:S05]  /*0320*/  BSYNC.RECONVERGENT B0 ;  /* 0x0000000000007941 */ /* 0x000fea0003800200 */
.L_x_4:
[----:B------:R-:W-:Y:S04]  /*0330*/  BSSY.RECONVERGENT B0, `(.L_x_6) ;  /* 0x000000a000007945 */ /* 0x000fe80003800200 */
        /* <DEDUP_REMOVED lines=9> */
.L_x_7:
[----:B------:R-:W-:Y:S05]  /*03d0*/  BSYNC.RECONVERGENT B0 ;  /* 0x0000000000007941 */ /* 0x000fea0003800200 */
.L_x_6:
[----:B------:R-:W3:Y:S01]  /*03e0*/  LDCU.64 UR4, c[0x0][0x888] ;  /* 0x00011100ff0477ac */ /* 0x000ee20008000a00 */
[----:B------:R-:W-:Y:S02]  /*03f0*/  UISETP.EQ.U32.AND UP1, UPT, UR8, URZ, UPT ;  /* 0x000000ff0800728c */ /* 0x000fe4000bf22070 */
[----:B------:R-:W-:Y:S02]  /*0400*/  UPLOP3.LUT UP3, UPT, UPT, UPT, UPT, 0x80, 0x8 ;  /* 0x000000000008789c */ /* 0x000fe40003f6f070 */
[----:B---3--:R-:W-:-:S04]  /*0410*/  UISETP.NE.U32.AND UP0, UPT, UR4, URZ, UPT ;  /* 0x000000ff0400728c */ /* 0x008fc8000bf05070 */
[----:B------:R-:W-:-:S04]  /*0420*/  UISETP.NE.AND.EX UP0, UPT, UR5, URZ, UPT, UP0 ;  /* 0x000000ff0500728c */ /* 0x000fc8000bf05300 */
[----:B------:R-:W-:-:S04]  /*0430*/  UISETP.EQ.OR.EX UP2, UPT, UR9, URZ, !UP0, UP1 ;  /* 0x000000ff0900728c */ /* 0x000fc8000c742710 */
[----:B------:R-:W-:-:S06]  /*0440*/  UP2UR UR4, UPR, URZ, 0x4 ;  /* 0x00000004ff047883 */ /* 0x000fcc0008000000 */
[----:B------:R-:W-:Y:S01]  /*0450*/  MOV R49, UR4 ;  /* 0x0000000400317c02 */ /* 0x000fe20008000f00 */
[----:B------:R-:W-:Y:S06]  /*0460*/  BRA.U !UP2, `(.L_x_8) ;  /* 0x000000010a207547 */ /* 0x000fec000b800000 */
[----:B------:R-:W-:Y:S01]  /*0470*/  UISETP.NE.U32.AND UP1, UPT, UR8, URZ, UPT ;  /* 0x000000ff0800728c */ /* 0x000fe2000bf25070 */
[----:B-----5:R-:W-:Y:S01]  /*0480*/  FSETP.NEU.AND P0, PT, R27, RZ, PT ;  /* 0x000000ff1b00720b */ /* 0x020fe20003f0d000 */
[----:B------:R-:W-:Y:S02]  /*0490*/  USEL UR4, URZ, 0xffffffff, UP0 ;  /* 0xffffffffff047887 */ /* 0x000fe40008000000 */
[----:B------:R-:W-:-:S10]  /*04a0*/  UISETP.NE.AND.EX UP1, UPT, UR9, URZ, UPT, UP1 ;  /* 0x000000ff0900728c */ /* 0x000fd4000bf25310 */
[----:B------:R-:W-:Y:S01]  /*04b0*/  VOTEU.ANY UP0, P0 ;  /* 0x0000000000ff7886 */ /* 0x000fe20000000100 */
[----:B------:R-:W-:-:S04]  /*04c0*/  @!UP1 USEL UR4, URZ, 0xffffffff, UP0 ;  /* 0xffffffffff049887 */ /* 0x000fc80008000000 */
[----:B------:R-:W-:-:S04]  /*04d0*/  ULOP3.LUT UR4, UR4, 0x1, URZ, 0xc0, !UPT ;  /* 0x0000000104047892 */ /* 0x000fc8000f8ec0ff */
[----:B------:R-:W-:-:S11]  /*04e0*/  UISETP.NE.U32.AND UP3, UPT, UR4, 0x1, UPT ;  /* 0x000000010400788c */ /* 0x000fd6000bf65070 */
.L_x_8:
[----:B-1----:R-:W1:Y:S01]  /*04f0*/  SHFL.IDX PT, R2, R46, RZ, 0x1f ;  /* 0x00001fff2e027589 */ /* 0x002e6200000e0000 */
[----:B------:R-:W-:-:S04]  /*0500*/  UISETP.NE.AND UP0, UPT, UR17, 0x2, UPT ;  /* 0x000000021100788c */ /* 0x000fc8000bf05270 */
[----:B------:R-:W-:Y:S01]  /*0510*/  USEL UR48, URZ, 0x1, UP0 ;  /* 0x00000001ff307887 */ /* 0x000fe20008000000 */
[----:B-1----:R-:W-:-:S13]  /*0520*/  ISETP.NE.AND P0, PT, R2, RZ, PT ;  /* 0x000000ff0200720c */ /* 0x002fda0003f05270 */
[----:B------:R-:W-:Y:S05]  /*0530*/  @P0 BRA `(.L_x_9) ;  /* 0x0000000000600947 */ /* 0x000fea0003800000 */
[----:B------:R-:W1:Y:S01]  /*0540*/  S2UR UR4, SR_CgaCtaId ;  /* 0x00000000000479c3 */ /* 0x000e620000008800 */
[----:B------:R-:W-:Y:S01]  /*0550*/  UMOV UR5, 0x400 ;  /* 0x0000040000057882 */ /* 0x000fe20000000000 */
[----:B------:R-:W-:Y:S01]  /*0560*/  UMOV UR8, 0x1 ;  /* 0x0000000100087882 */ /* 0x000fe20000000000 */
[----:B------:R-:W-:Y:S01]  /*0570*/  UMOV UR6, 0x3 ;  /* 0x0000000300067882 */ /* 0x000fe20000000000 */
[----:B------:R-:W-:-:S04]  /*0580*/  UIADD3 UR8, UPT, UPT, -UR8, 0x100000, URZ ;  /* 0x0010000008087890 */ /* 0x000fc8000fffe1ff */
[----:B------:R-:W-:Y:S02]  /*0590*/  USHF.L.U32 UR9, UR8, 0xb, URZ ;  /* 0x0000000b08097899 */ /* 0x000fe400080006ff */
[----:B------:R-:W-:Y:S02]  /*05a0*/  USHF.L.U32 UR8, UR8, 0x1, URZ ;  /* 0x0000000108087899 */ /* 0x000fe400080006ff */
[----:B------:R-:W-:-:S04]  /*05b0*/  UIADD3 UR6, UPT, UPT, -UR6, 0x100000, URZ ;  /* 0x0010000006067890 */ /* 0x000fc8000fffe1ff */
[----:B------:R-:W-:Y:S02]  /*05c0*/  USHF.L.U32 UR7, UR6, 0xb, URZ ;  /* 0x0000000b06077899 */ /* 0x000fe400080006ff */
[----:B------:R-:W-:Y:S01]  /*05d0*/  USHF.L.U32 UR6, UR6, 0x1, URZ ;  /* 0x0000000106067899 */ /* 0x000fe200080006ff */
[----:B------:R-:W-:Y:S01]  /*05e0*/  ELECT P0, URZ, PT ;  /* 0x0000000000ff782f */ /* 0x000fe20003800000 */
[----:B-1----:R-:W-:Y:S01]  /*05f0*/  ULEA UR4, UR4, UR5, 0x18 ;  /* 0x0000000504047291 */ /* 0x002fe2000f8ec0ff */
[----:B------:R-:W1:Y:S11]  /*0600*/  FENCE.VIEW.ASYNC.S ;  /* 0x00000000000073c6 */ /* 0x000e760000000000 */
[----:B-1----:R1:W3:Y:S01]  /*0610*/  SYNCS.EXCH.64 URZ, [UR4], UR8 ;  /* 0x0000000804ff75b2 */ /* 0x0022e20008000100 */
[----:B------:R1:W4:Y:S01]  /*0620*/  SYNCS.EXCH.64 URZ, [UR4+0x28], UR6 ;  /* 0x0000280604ff75b2 */ /* 0x0003220008000100 */
[----:B------:R1:W1:Y:S01]  /*0630*/  SYNCS.EXCH.64 URZ, [UR4+0x8], UR8 ;  /* 0x0000080804ff75b2 */ /* 0x0002620008000100 */
[----:B------:R1:W1:Y:S01]  /*0640*/  SYNCS.EXCH.64 URZ, [UR4+0x30], UR6 ;  /* 0x0000300604ff75b2 */ /* 0x0002620008000100 */
[----:B------:R1:W1:Y:S01]  /*0650*/  SYNCS.EXCH.64 URZ, [UR4+0x10], UR8 ;  /* 0x0000100804ff75b2 */ /* 0x0002620008000100 */
[----:B------:R1:W1:Y:S01]  /*0660*/  SYNCS.EXCH.64 URZ, [UR4+0x38], UR6 ;  /* 0x0000380604ff75b2 */ /* 0x0002620008000100 */
[----:B------:R1:W1:Y:S01]  /*0670*/  SYNCS.EXCH.64 URZ, [UR4+0x18], UR8 ;  /* 0x0000180804ff75b2 */ /* 0x0002620008000100 */
[----:B------:R1:W1:Y:S01]  /*0680*/  SYNCS.EXCH.64 URZ, [UR4+0x40], UR6 ;  /* 0x0000400604ff75b2 */ /* 0x0002620008000100 */
[----:B------:R1:W1:Y:S01]  /*0690*/  SYNCS.EXCH.64 URZ, [UR4+0x20], UR8 ;  /* 0x0000200804ff75b2 */ /* 0x0002620008000100 */
[----:B------:R1:W1:Y:S01]  /*06a0*/  SYNCS.EXCH.64 URZ, [UR4+0x48], UR6 ;  /* 0x0000480604ff75b2 */ /* 0x0002620008000100 */
[----:B------:R-:W-:Y:S01]  /*06b0*/  NOP ;  /* 0x0000000000007918 */ /* 0x000fe20000000000 */
.L_x_9:
[----:B------:R-:W2:Y:S01]  /*06c0*/  SHFL.IDX PT, R2, R46, RZ, 0x1f ;  /* 0x00001fff2e027589 */ /* 0x000ea200000e0000 */
[----:B------:R-:W-:Y:S01]  /*06d0*/  NOP ;  /* 0x0000000000007918 */ /* 0x000fe20000000000 */
[----:B--2---:R-:W-:-:S13]  /*06e0*/  ISETP.NE.AND P0, PT, R2, 0x1, PT ;  /* 0x000000010200780c */ /* 0x004fda0003f05270 */
[----:B------:R-:W-:Y:S05]  /*06f0*/  @P0 BRA `(.L_x_10) ;  /* 0x0000000000580947 */ /* 0x000fea0003800000 */
[----:B-1----:R-:W1:Y:S01]  /*0700*/  S2UR UR4, SR_CgaCtaId ;  /* 0x00000000000479c3 */ /* 0x002e620000008800 */
        /* <DEDUP_REMOVED lines=12> */
[----:B-1----:R2:W1:Y:S01]  /*07d0*/  SYNCS.EXCH.64 URZ, [UR4+0x50], UR8 ;  /* 0x0000500804ff75b2 */ /* 0x0024620008000100 */
[----:B------:R2:W1:Y:S01]  /*07e0*/  SYNCS.EXCH.64 URZ, [UR4+0x70], UR6 ;  /* 0x0000700604ff75b2 */ /* 0x0004620008000100 */
[----:B------:R2:W1:Y:S01]  /*07f0*/  SYNCS.EXCH.64 URZ, [UR4+0x58], UR8 ;  /* 0x0000580804ff75b2 */ /* 0x0004620008000100 */
[----:B------:R2:W1:Y:S01]  /*0800*/  SYNCS.EXCH.64 URZ, [UR4+0x78], UR6 ;  /* 0x0000780604ff75b2 */ /* 0x0004620008000100 */
[----:B------:R2:W1:Y:S01]  /*0810*/  SYNCS.EXCH.64 URZ, [UR4+0x60], UR8 ;  /* 0x0000600804ff75b2 */ /* 0x0004620008000100 */
[----:B------:R2:W1:Y:S01]  /*0820*/  SYNCS.EXCH.64 URZ, [UR4+0x80], UR6 ;  /* 0x0000800604ff75b2 */ /* 0x0004620008000100 */
[----:B------:R2:W1:Y:S01]  /*0830*/  SYNCS.EXCH.64 URZ, [UR4+0x68], UR8 ;  /* 0x0000680804ff75b2 */ /* 0x0004620008000100 */
[----:B------:R2:W1:Y:S02]  /*0840*/  SYNCS.EXCH.64 URZ, [UR4+0x88], UR6 ;  /* 0x0000880604ff75b2 */ /* 0x0004640008000100 */
[----:B--2---:R-:W-:Y:S01]  /*0850*/  NOP ;  /* 0x0000000000007918 */ /* 0x004fe20000000000 */
.L_x_10:
[----:B------:R-:W2:Y:S01]  /*0860*/  SHFL.IDX PT, R2, R46, RZ, 0x1f ;  /* 0x00001fff2e027589 */ /* 0x000ea200000e0000 */
[----:B------:R-:W-:Y:S01]  /*0870*/  NOP ;  /* 0x0000000000007918 */ /* 0x000fe20000000000 */
[----:B--2---:R-:W-:-:S13]  /*0880*/  ISETP.NE.AND P0, PT, R2, 0x3, PT ;  /* 0x000000030200780c */ /* 0x004fda0003f05270 */
[----:B------:R-:W-:Y:S05]  /*0890*/  @P0 BRA `(.L_x_11) ;  /* 0x0000000000300947 */ /* 0x000fea0003800000 */
[----:B-1----:R-:W1:Y:S01]  /*08a0*/  S2UR UR4, SR_CgaCtaId ;  /* 0x00000000000479c3 */ /* 0x002e620000008800 */
[----:B------:R-:W-:Y:S01]  /*08b0*/  UMOV UR6, 0x400 ;  /* 0x0000040000067882 */ /* 0x000fe20000000000 */
[----:B------:R-:W-:Y:S01]  /*08c0*/  UMOV UR5, 0x20 ;  /* 0x0000002000057882 */ /* 0x000fe20000000000 */
[----:B------:R-:W-:Y:S01]  /*08d0*/  ELECT P0, URZ, PT ;  /* 0x0000000000ff782f */ /* 0x000fe20003800000 */
[----:B-1----:R-:W-:Y:S02]  /*08e0*/  ULEA UR6, UR4, UR6, 0x18 ;  /* 0x0000000604067291 */ /* 0x002fe4000f8ec0ff */
[----:B------:R-:W-:-:S04]  /*08f0*/  UIADD3 UR4, UPT, UPT, -UR5, 0x100000, URZ ;  /* 0x0010000005047890 */ /* 0x000fc8000fffe1ff */
[----:B------:R-:W-:Y:S02]  /*0900*/  USHF.L.U32 UR5, UR4, 0xb, URZ ;  /* 0x0000000b04057899 */ /* 0x000fe400080006ff */
[----:B------:R-:W-:Y:S01]  /*0910*/  USHF.L.U32 UR4, UR4, 0x1, URZ ;  /* 0x0000000104047899 */ /* 0x000fe200080006ff */
[----:B------:R-:W1:Y:S11]  /*0920*/  FENCE.VIEW.ASYNC.S ;  /* 0x00000000000073c6 */ /* 0x000e760000000000 */
[----:B-1----:R2:W1:Y:S01]  /*0930*/  SYNCS.EXCH.64 URZ, [UR6+0x90], UR4 ;  /* 0x0000900406ff75b2 */ /* 0x0024620008000100 */
[----:B------:R2:W1:Y:S02]  /*0940*/  SYNCS.EXCH.64 URZ, [UR6+0x98], UR4 ;  /* 0x0000980406ff75b2 */ /* 0x0004640008000100 */
[----:B--2---:R-:W-:Y:S01]  /*0950*/  NOP ;  /* 0x0000000000007918 */ /* 0x004fe20000000000 */
.L_x_11:
[----:B------:R-:W2:Y:S01]  /*0960*/  SHFL.IDX PT, R2, R46, RZ, 0x1f ;  /* 0x00001fff2e027589 */ /* 0x000ea200000e0000 */
[----:B------:R-:W-:Y:S01]  /*0970*/  NOP ;  /* 0x0000000000007918 */ /* 0x000fe20000000000 */
[----:B--2---:R-:W-:-:S13]  /*0980*/  ISETP.NE.AND P0, PT, R2, 0x4, PT ;  /* 0x000000040200780c */ /* 0x004fda0003f05270 */
[----:B------:R-:W-:Y:S05]  /*0990*/  @P0 BRA `(.L_x_12) ;  /* 0x00000000004c0947 */ /* 0x000fea0003800000 */
[----:B-1----:R-:W1:Y:S01]  /*09a0*/  S2UR UR6, SR_CgaCtaId ;  /* 0x00000000000679c3 */ /* 0x002e620000008800 */
[----:B------:R-:W-:Y:S01]  /*09b0*/  UMOV UR4, 0x3a0 ;  /* 0x000003a000047882 */ /* 0x000fe20000000000 */
[----:B------:R-:W-:Y:S01]  /*09c0*/  UMOV UR5, 0x400 ;  /* 0x0000040000057882 */ /* 0x000fe20000000000 */
[----:B------:R-:W-:Y:S01]  /*09d0*/  USEL UR4, UR4, 0x320, UP3 ;  /* 0x0000032004047887 */ /* 0x000fe20009800000 */
[----:B------:R-:W-:Y:S01]  /*09e0*/  UMOV UR8, 0x1 ;  /* 0x0000000100087882 */ /* 0x000fe20000000000 */
[----:B------:R-:W-:Y:S01]  /*09f0*/  ELECT P0, URZ, PT ;  /* 0x0000000000ff782f */ /* 0x000fe20003800000 */
[----:B------:R-:W-:-:S04]  /*0a00*/  UIADD3 UR8, UPT, UPT, -UR8, 0x100000, URZ ;  /* 0x0010000008087890 */ /* 0x000fc8000fffe1ff */
[----:B------:R-:W-:Y:S02]  /*0a10*/  USHF.L.U32 UR9, UR8, 0xb, URZ ;  /* 0x0000000b08097899 */ /* 0x000fe400080006ff */
[----:B------:R-:W-:Y:S02]  /*0a20*/  USHF.L.U32 UR8, UR8, 0x1, URZ ;  /* 0x0000000108087899 */ /* 0x000fe400080006ff */
[----:B-1----:R-:W-:Y:S02]  /*0a30*/  ULEA UR6, UR6, UR5, 0x18 ;  /* 0x0000000506067291 */ /* 0x002fe4000f8ec0ff */
[----:B------:R-:W-:-:S04]  /*0a40*/  UIADD3 UR4, UPT, UPT, -UR4, 0x100000, URZ ;  /* 0x0010000004047890 */ /* 0x000fc8000fffe1ff */
[----:B------:R-:W-:Y:S02]  /*0a50*/  USHF.L.U32 UR5, UR4, 0xb, URZ ;  /* 0x0000000b04057899 */ /* 0x000fe400080006ff */
[----:B------:R-:W-:Y:S01]  /*0a60*/  USHF.L.U32 UR4, UR4, 0x1, URZ ;  /* 0x0000000104047899 */ /* 0x000fe200080006ff */
[----:B------:R-:W1:Y:S03]  /*0a70*/  FENCE.VIEW.ASYNC.S ;  /* 0x00000000000073c6 */ /* 0x000e660000000000 */
[----:B-1----:R2:W1:Y:S08]  /*0a80*/  SYNCS.EXCH.64 URZ, [UR6+0xa0], UR8 ;  /* 0x0000a00806ff75b2 */ /* 0x0024700008000100 */
[----:B------:R2:W1:Y:S01]  /*0a90*/  SYNCS.EXCH.64 URZ, [UR6+0xb0], UR4 ;  /* 0x0000b00406ff75b2 */ /* 0x0004620008000100 */
[----:B------:R2:W1:Y:S01]  /*0aa0*/  SYNCS.EXCH.64 URZ, [UR6+0xa8], UR8 ;  /* 0x0000a80806ff75b2 */ /* 0x0004620008000100 */
[----:B------:R2:W1:Y:S02]  /*0ab0*/  SYNCS.EXCH.64 URZ, [UR6+0xb8], UR4 ;  /* 0x0000b80406ff75b2 */ /* 0x0004640008000100 */
[----:B--2---:R-:W-:Y:S01]  /*0ac0*/  NOP ;  /* 0x0000000000007918 */ /* 0x004fe20000000000 */
.L_x_12:
        /* <DEDUP_REMOVED lines=26> */
.L_x_13:
[----:B------:R-:W2:Y:S01]  /*0c70*/  SHFL.IDX PT, R2, R46, RZ, 0x1f ;  /* 0x00001fff2e027589 */ /* 0x000ea200000e0000 */
[----:B------:R-:W-:Y:S01]  /*0c80*/  NOP ;  /* 0x0000000000007918 */ /* 0x000fe20000000000 */
[----:B--2---:R-:W-:-:S13]  /*0c90*/  ISETP.NE.AND P0, PT, R2, 0x3, PT ;  /* 0x000000030200780c */ /* 0x004fda0003f05270 */
[----:B------:R-:W-:Y:S05]  /*0ca0*/  @P0 BRA `(.L_x_14) ;  /* 0x0000000000380947 */ /* 0x000fea0003800000 */
[----:B------:R-:W2:Y:S01]  /*0cb0*/  S2UR UR5, SR_CgaCtaId ;  /* 0x00000000000579c3 */ /* 0x000ea20000008800 */
[----:B-1----:R-:W-:Y:S01]  /*0cc0*/  UMOV UR4, 0x400 ;  /* 0x0000040000047882 */ /* 0x002fe20000000000 */
[----:B------:R-:W-:Y:S01]  /*0cd0*/  UMOV UR6, 0x20 ;  /* 0x0000002000067882 */ /* 0x000fe20000000000 */
[----:B------:R-:W-:Y:S01]  /*0ce0*/  ELECT P0, URZ, PT ;  /* 0x0000000000ff782f */ /* 0x000fe20003800000 */
[----:B------:R-:W-:-:S04]  /*0cf0*/  UIADD3 UR6, UPT, UPT, -UR6, 0x100000, URZ ;  /* 0x0010000006067890 */ /* 0x000fc8000fffe1ff */
[----:B------:R-:W-:Y:S02]  /*0d00*/  USHF.L.U32 UR7, UR6, 0xb, URZ ;  /* 0x0000000b06077899 */ /* 0x000fe400080006ff */
[----:B------:R-:W-:Y:S02]  /*0d10*/  USHF.L.U32 UR6, UR6, 0x1, URZ ;  /* 0x0000000106067899 */ /* 0x000fe400080006ff */
[----:B--2---:R-:W-:Y:S01]  /*0d20*/  ULEA UR4, UR5, UR4, 0x18 ;  /* 0x0000000405047291 */ /* 0x004fe2000f8ec0ff */
[----:B------:R-:W1:Y:S11]  /*0d30*/  FENCE.VIEW.ASYNC.S ;  /* 0x00000000000073c6 */ /* 0x000e760000000000 */
[----:B-1----:R2:W1:Y:S01]  /*0d40*/  SYNCS.EXCH.64 URZ, [UR4+0x100], UR6 ;  /* 0x0001000604ff75b2 */ /* 0x0024620008000100 */
[----:B------:R2:W1:Y:S01]  /*0d50*/  SYNCS.EXCH.64 URZ, [UR4+0x110], UR6 ;  /* 0x0001100604ff75b2 */ /* 0x0004620008000100 */
[----:B------:R2:W1:Y:S01]  /*0d60*/  SYNCS.EXCH.64 URZ, [UR4+0x108], UR6 ;  /* 0x0001080604ff75b2 */ /* 0x0004620008000100 */
[----:B------:R2:W1:Y:S02]  /*0d70*/  SYNCS.EXCH.64 URZ, [UR4+0x118], UR6 ;  /* 0x0001180604ff75b2 */ /* 0x0004640008000100 */
[----:B--2---:R-:W-:Y:S01]  /*0d80*/  NOP ;  /* 0x0000000000007918 */ /* 0x004fe20000000000 */
.L_x_14:
[----:B-1----:R-:W1:Y:S01]  /*0d90*/  LDCU UR4, c[0x0][0x36c] ;  /* 0x00006d80ff0477ac */ /* 0x002e620008000800 */
[----:B------:R-:W-:Y:S01]  /*0da0*/  ISETP.NE.OR P3, PT, R0, 0x2, !P3 ;  /* 0x000000020000780c */ /* 0x000fe20005f65670 */
[----:B------:R-:W-:Y:S01]  /*0db0*/  NOP ;  /* 0x0000000000007918 */ /* 0x000fe20000000000 */
[----:B------:R-:W-:Y:S01]  /*0dc0*/  LOP3.LUT R0, R57, 0x1f, RZ, 0xc0, !PT ;  /* 0x0000001f39007812 */ /* 0x000fe200078ec0ff */
[----:B------:R-:W-:Y:S02]  /*0dd0*/  UISETP.NE.AND UP4, UPT, UR17, URZ, UPT ;  /* 0x000000ff1100728c */ /* 0x000fe4000bf85270 */
[----:B-1----:R-:W-:-:S09]  /*0de0*/  UISETP.EQ.U32.AND UP5, UPT, UR4, 0x1, UPT ;  /* 0x000000010400788c */ /* 0x002fd2000bfa2070 */
[----:B------:R-:W-:Y:S05]  /*0df0*/  BRA.U !UP5, `(.L_x_15) ;  /* 0x000000010d087547 */ /* 0x000fea000b800000 */
[----:B---34-:R-:W-:Y:S01]  /*0e00*/  UCGABAR_ARV ;  /* 0x00000000000079c7 */ /* 0x018fe20008000000 */
[----:B------:R-:W-:Y:S05]  /*0e10*/  BRA `(.L_x_16) ;  /* 0x0000000000047947 */ /* 0x000fea0003800000 */
.L_x_15:
[----:B---34-:R-:W-:Y:S01]  /*0e20*/  NOP ;  /* 0x0000000000007918 */ /* 0x018fe20000000000 */
.L_x_16:
[----:B------:R-:W1:Y:S01]  /*0e30*/  S2UR UR16, SR_CTAID.X ;  /* 0x00000000001079c3 */ /* 0x000e620000002500 */
[----:B------:R-:W-:-:S05]  /*0e40*/  CS2R.32 R48, SR_CgaSize ;  /* 0x0000000000307805 */ /* 0x000fca0000008a00 */
[----:B------:R-:W-:-:S05]  /*0e50*/  IMAD R48, R48, -0xa0, RZ ;  /* 0xffffff6030307824 */ /* 0x000fca00078e02ff */
[----:B------:R-:W-:-:S14]  /*0e60*/  R2UR UR5, R48 ;  /* 0x00000000300572ca */ /* 0x000fdc00000e0000 */
[----:B------:R-:W2:Y:S01]  /*0e70*/  LDCU UR5, c[0x0][UR5+0x2b0] ;  /* 0x00005600050577ac */ /* 0x000ea20008000800 */
[----:B------:R-:W-:-:S05]  /*0e80*/  CS2R.32 R48, SR_CgaSize ;  /* 0x0000000000307805 */ /* 0x000fca0000008a00 */
[----:B------:R-:W-:-:S05]  /*0e90*/  IMAD R48, R48, -0xa0, RZ ;  /* 0xffffff6030307824 */ /* 0x000fca00078e02ff */
[----:B------:R-:W-:-:S14]  /*0ea0*/  R2UR UR4, R48 ;  /* 0x00000000300472ca */ /* 0x000fdc00000e0000 */
[----:B------:R-:W3:Y:S01]  /*0eb0*/  LDCU UR4, c[0x0][UR4+0x2b4] ;  /* 0x00005680040477ac */ /* 0x000ee20008000800 */
[----:B------:R-:W4:Y:S01]  /*0ec0*/  S2UR UR20, SR_CTAID.Y ;  /* 0x00000000001479c3 */ /* 0x000f220000002600 */
[----:B------:R-:W-:-:S05]  /*0ed0*/  CS2R.32 R48, SR_CgaSize ;  /* 0x0000000000307805 */ /* 0x000fca0000008a00 */
[----:B------:R-:W-:-:S05]  /*0ee0*/  IMAD R48, R48, -0xa0, RZ ;  /* 0xffffff6030307824 */ /* 0x000fca00078e02ff */
[----:B------:R-:W-:-:S14]  /*0ef0*/  R2UR UR7, R48 ;  /* 0x00000000300772ca */ /* 0x000fdc00000e0000 */
[----:B------:R-:W3:Y:S01]  /*0f00*/  LDCU UR7, c[0x0][UR7+0x2a0] ;  /* 0x00005400070777ac */ /* 0x000ee20008000800 */
[----:B------:R-:W-:-:S05]  /*0f10*/  CS2R.32 R48, SR_CgaSize ;  /* 0x0000000000307805 */ /* 0x000fca0000008a00 */
[----:B------:R-:W-:-:S05]  /*0f20*/  IMAD R48, R48, -0xa0, RZ ;  /* 0xffffff6030307824 */ /* 0x000fca00078e02ff */
[----:B------:R-:W-:-:S14]  /*0f30*/  R2UR UR8, R48 ;  /* 0x00000000300872ca */ /* 0x000fdc00000e0000 */
[----:B------:R-:W3:Y:S01]  /*0f40*/  LDCU UR8, c[0x0][UR8+0x2a4] ;  /* 0x00005480080877ac */ /* 0x000ee20008000800 */
[----:B------:R-:W3:Y:S01]  /*0f50*/  S2UR UR9, SR_CgaCtaId ;  /* 0x00000000000979c3 */ /* 0x000ee20000008800 */
[----:B------:R-:W3:Y:S01]  /*0f60*/  LDCU UR21, c[0x0][0xb24] ;  /* 0x00016480ff1577ac */ /* 0x000ee20008000800 */
[----:B------:R-:W3:Y:S01]  /*0f70*/  LDCU UR42, c[0x0][0xb24] ;  /* 0x00016480ff2a77ac */ /* 0x000ee20008000800 */
[----:B-1----:R-:W-:Y:S01]  /*0f80*/  I2FP.F32.U32 R3, UR16 ;  /* 0x0000001000037c45 */ /* 0x002fe20008201000 */
[----:B------:R-:W1:Y:S04]  /*0f90*/  LDCU UR29, c[0x0][0xb30] ;  /* 0x00016600ff1d77ac */ /* 0x000e680008000800 */
[----:B--2---:R-:W-:Y:S01]  /*0fa0*/  FMUL R3, R3, UR5 ;  /* 0x0000000503037c20 */ /* 0x004fe20008400000 */
[----:B------:R-:W-:Y:S01]  /*0fb0*/  UMOV UR34, 0x5 ;  /* 0x0000000500227882 */ /* 0x000fe20000000000 */
[----:B----4-:R-:W-:-:S04]  /*0fc0*/  I2FP.F32.U32 R2, UR20 ;  /* 0x0000001400027c45 */ /* 0x010fc80008201000 */
[----:B------:R-:W2:Y:S01]  /*0fd0*/  F2I.U32.TRUNC.NTZ R3, R3 ;  /* 0x0000000300037305 */ /* 0x000ea2000020f000 */
[----:B---3--:R-:W-:Y:S01]  /*0fe0*/  FMUL R2, R2, UR4 ;  /* 0x0000000402027c20 */ /* 0x008fe20008400000 */
[----:B------:R-:W-:Y:S02]  /*0ff0*/  ULOP3.LUT UR5, UR9, 0x2, URZ, 0xc0, !UPT ;  /* 0x0000000209057892 */ /* 0x000fe4000f8ec0ff */
[----:B------:R-:W-:-:S04]  /*1000*/  ULOP3.LUT UR50, UR9, 0x1, URZ, 0xc0, !UPT ;  /* 0x0000000109327892 */ /* 0x000fc8000f8ec0ff */
[----:B------:R-:W3:Y:S01]  /*1010*/  F2I.U32.TRUNC.NTZ R2, R2 ;  /* 0x0000000200027305 */ /* 0x000ee2000020f000 */
[----:B------:R-:W-:Y:S02]  /*1020*/  UISETP.GT.U32.AND UP0, UPT, UR5, 0xffff, UPT ;  /* 0x0000ffff0500788c */ /* 0x000fe4000bf04070 */
[----:B------:R-:W-:Y:S02]  /*1030*/  UISETP.GT.U32.AND UP1, UPT, UR50, 0xffff, UPT ;  /* 0x0000ffff3200788c */ /* 0x000fe4000bf24070 */
[----:B------:R-:W-:Y:S01]  /*1040*/  USEL UR26, UR5, 0xffff, !UP0 ;  /* 0x0000ffff051a7887 */ /* 0x000fe2000c000000 */
[----:B--2---:R-:W-:Y:S01]  /*1050*/  R2UR UR4, R3 ;  /* 0x00000000030472ca */ /* 0x004fe200000e0000 */
[----:B------:R-:W-:Y:S02]  /*1060*/  USHF.R.U32.HI UR32, URZ, 0x1, UR9 ;  /* 0x00000001ff207899 */ /* 0x000fe40008011609 */
[----:B------:R-:W-:Y:S02]  /*1070*/  USHF.L.U32 UR31, UR9, 0xa, URZ ;  /* 0x0000000a091f7899 */ /* 0x000fe400080006ff */
[----:B------:R-:W-:-:S02]  /*1080*/  USHF.L.U32 UR30, UR9, 0xc, URZ ;  /* 0x0000000c091e7899 */ /* 0x000fc400080006ff */
[----:B------:R-:W-:Y:S01]  /*1090*/  USEL UR27, UR50, 0xffff, !UP1 ;  /* 0x0000ffff321b7887 */ /* 0x000fe2000c800000 */
[----:B---3--:R-:W-:Y:S02]  /*10a0*/  R2UR UR6, R2 ;  /* 0x00000000020672ca */ /* 0x008fe400000e0000 */
[----:B------:R-:W-:-:S03]  /*10b0*/  PRMT R2, RZ, 0x7610, R2 ;  /* 0x00007610ff027816 */ /* 0x000fc60000000002 */
[----:B------:R-:W-:-:S04]  /*10c0*/  UIADD3 UR5, UPT, UPT, -UR4, URZ, URZ ;  /* 0x000000ff04057290 */ /* 0x000fc8000fffe1ff */
[----:B------:R-:W-:-:S04]  /*10d0*/  UIMAD UR5, UR7, UR5, UR16 ;  /* 0x00000005070572a4 */ /* 0x000fc8000f8e0210 */
[----:B------:R-:W-:Y:S02]  /*10e0*/  UIADD3 UR4, UPT, UPT, -UR6, URZ, URZ ;  /* 0x000000ff06047290 */ /* 0x000fe4000fffe1ff */
[----:B------:R-:W-:Y:S02]  /*10f0*/  IMAD.U32 R48, RZ, RZ, UR5 ;  /* 0x00000005ff307e24 */ /* 0x000fe4000f8e00ff */
[----:B------:R-:W-:-:S06]  /*1100*/  UIMAD UR4, UR8, UR4, UR20 ;  /* 0x00000004080472a4 */ /* 0x000fcc000f8e0214 */
[----:B------:R-:W-:Y:S01]  /*1110*/  IMAD.U32 R47, RZ, RZ, UR4 ;  /* 0x00000004ff2f7e24 */ /* 0x000fe2000f8e00ff */
[----:B-1----:R-:W-:Y:S06]  /*1120*/  BRA.U UP4, `(.L_x_17) ;  /* 0x0000000104447547 */ /* 0x002fec000b800000 */
[----:B------:R-:W-:Y:S02]  /*1130*/  R2UR UR4, R47 ;  /* 0x000000002f0472ca */ /* 0x000fe400000e0000 */
[----:B------:R-:W-:-:S11]  /*1140*/  R2UR UR6, R48 ;  /* 0x00000000300672ca */ /* 0x000fd600000e0000 */
[----:B------:R-:W-:Y:S02]  /*1150*/  UISETP.NE.AND UP0, UPT, UR4, URZ, UPT ;  /* 0x000000ff0400728c */ /* 0x000fe4000bf05270 */
[----:B------:R-:W-:Y:S02]  /*1160*/  UISETP.NE.AND UP1, UPT, UR4, 0x1, UPT ;  /* 0x000000010400788c */ /* 0x000fe4000bf25270 */
[----:B------:R-:W-:Y:S02]  /*1170*/  UISETP.NE.AND UP2, UPT, UR6, URZ, UP0 ;  /* 0x000000ff0600728c */ /* 0x000fe40008745270 */
[----:B------:R-:W-:Y:S02]  /*1180*/  USEL UR4, URZ, 0x2, UP0 ;  /* 0x00000002ff047887 */ /* 0x000fe40008000000 */
[----:B------:R-:W-:Y:S02]  /*1190*/  USEL UR8, URZ, 0x1, UP2 ;  /* 0x00000001ff087887 */ /* 0x000fe40009000000 */
[----:B------:R-:W-:-:S02]  /*11a0*/  UISETP.NE.AND UP2, UPT, UR6, URZ, UPT ;  /* 0x000000ff0600728c */ /* 0x000fc4000bf45270 */
[----:B------:R-:W-:Y:S02]  /*11b0*/  USEL UR5, URZ, 0x4, UP1 ;  /* 0x00000004ff057887 */ /* 0x000fe40008800000 */
[----:B------:R-:W-:Y:S02]  /*11c0*/  UISETP.NE.AND UP0, UPT, UR6, 0x1, UPT ;  /* 0x000000010600788c */ /* 0x000fe4000bf05270 */
[----:B------:R-:W-:Y:S02]  /*11d0*/  USEL UR6, URZ, 0x8, UP1 ;  /* 0x00000008ff067887 */ /* 0x000fe40008800000 */
[----:B------:R-:W-:Y:S02]  /*11e0*/  USEL UR7, UR5, 0x4, UP2 ;  /* 0x0000000405077887 */ /* 0x000fe40009000000 */
[----:B------:R-:W-:Y:S02]  /*11f0*/  USEL UR4, UR4, 0x2, UP0 ;  /* 0x0000000204047887 */ /* 0x000fe40008000000 */
[----:B------:R-:W-:-:S02]  /*1200*/  USEL UR5, UR6, 0x8, UP0 ;  /* 0x0000000806057887 */ /* 0x000fc40008000000 */
[----:B------:R-:W-:-:S04]  /*1210*/  UIADD3 UR4, UPT, UPT, UR4, UR7, UR8 ;  /* 0x0000000704047290 */ /* 0x000fc8000fffe008 */
[----:B------:R-:W-:-:S06]  /*1220*/  UIADD3 UR4, UPT, UPT, UR4, UR5, URZ ;  /* 0x0000000504047290 */ /* 0x000fcc000fffe0ff */
[----:B------:R-:W-:-:S07]  /*1230*/  IMAD.U32 R2, RZ, RZ, UR4 ;  /* 0x00000004ff027e24 */ /* 0x000fce000f8e00ff */
.L_x_17:
[----:B------:R-:W1:Y:S01]  /*1240*/  S2UR UR36, SR_CTAID.Z ;  /* 0x00000000002479c3 */ /* 0x000e620000002700 */
[----:B------:R-:W-:Y:S01]  /*1250*/  UISETP.GE.AND UP0, UPT, UR21, 0x1, UPT ;  /* 0x000000011500788c */ /* 0x000fe2000bf06270 */
[----:B------:R-:W-:-:S08]  /*1260*/  UMOV UR33, 0x3 ;  /* 0x0000000300217882 */ /* 0x000fd00000000000 */
[----:B------:R-:W-:Y:S05]  /*1270*/  BRA.U !UP0, `(.L_x_18) ;  /* 0x0000000108d47547 */ /* 0x000fea000b800000 */
[----:B------:R-:W2:Y:S01]  /*1280*/  LDCU.128 UR12, c[0x0][0xb10] ;  /* 0x00016200ff0c77ac */ /* 0x000ea20008000c00 */
[----:B------:R-:W3:Y:S01]  /*1290*/  LDCU UR6, c[0x0][0x370] ;  /* 0x00006e00ff0677ac */ /* 0x000ee20008000800 */
[----:B------:R-:W4:Y:S01]  /*12a0*/  LDCU UR5, c[0x0][0x374] ;  /* 0x00006e80ff0577ac */ /* 0x000f220008000800 */
[----:B------:R-:W1:Y:S01]  /*12b0*/  LDCU UR28, c[0x0][0xb0c] ;  /* 0x00016180ff1c77ac */ /* 0x000e620008000800 */
[----:B------:R-:W1:Y:S01]  /*12c0*/  LDCU UR4, c[0x0][0xb20] ;  /* 0x00016400ff0477ac */ /* 0x000e620008000800 */
[----:B------:R-:W1:Y:S01]  /*12d0*/  LDCU.64 UR8, c[0x0][0xb28] ;  /* 0x00016500ff0877ac */ /* 0x000e620008000a00 */
[----:B--2---:R-:W-:Y:S02]  /*12e0*/  UISETP.NE.AND UP0, UPT, UR14, 0x1, UPT ;  /* 0x000000010e00788c */ /* 0x004fe4000bf05270 */
[----:B----4-:R-:W-:Y:S02]  /*12f0*/  UIMAD.WIDE.U32 UR10, UR5, UR15, URZ ;  /* 0x0000000f050a72a5 */ /* 0x010fe4000f8e00ff */
[----:B---3--:R-:W-:-:S02]  /*1300*/  UIMAD.WIDE.U32 UR22, UR6, UR12, URZ ;  /* 0x0000000c061672a5 */ /* 0x008fc4000f8e00ff */
[----:B-1----:R-:W-:Y:S02]  /*1310*/  UISETP.NE.AND UP1, UPT, UR28, 0x1, UPT ;  /* 0x000000011c00788c */ /* 0x002fe4000bf25270 */
[----:B------:R-:W-:Y:S01]  /*1320*/  UISETP.NE.AND UP2, UPT, UR21, 0x1, UPT ;  /* 0x000000011500788c */ /* 0x000fe2000bf45270 */
[----:B------:R-:W-:Y:S02]  /*1330*/  UMOV UR10, UR11 ;  /* 0x0000000b000a7c82 */ /* 0x000fe40008000000 */
[----:B------:R-:W-:Y:S01]  /*1340*/  UMOV UR22, UR23 ;  /* 0x0000001700167c82 */ /* 0x000fe20008000000 */
[----:B------:R-:W-:Y:S02]  /*1350*/  @UP0 USHF.R.U32.HI UR5, URZ, UR4, UR10 ;  /* 0x00000004ff050299 */ /* 0x000fe4000801160a */
[----:B------:R-:W-:Y:S02]  /*1360*/  UIMAD.WIDE.U32 UR24, UR20, UR15, URZ ;  /* 0x0000000f141872a5 */ /* 0x000fe4000f8e00ff */
[----:B------:R-:W-:-:S02]  /*1370*/  UIMAD.WIDE.U32 UR10, UR5, UR8, URZ ;  /* 0x00000008050a72a5 */ /* 0x000fc4000f8e00ff */
[----:B------:R-:W-:Y:S02]  /*1380*/  @UP1 USHF.R.U32.HI UR6, URZ, UR13, UR22 ;  /* 0x0000000dff061299 */ /* 0x000fe40008011616 */
[----:B------:R-:W-:Y:S02]  /*1390*/  UIMAD.WIDE.U32 UR18, UR16, UR12, URZ ;  /* 0x0000000c101272a5 */ /* 0x000fe4000f8e00ff */
[----:B------:R-:W-:Y:S01]  /*13a0*/  UIMAD.WIDE.U32 UR22, UR6, UR8, URZ ;  /* 0x00000008061672a5 */ /* 0x000fe2000f8e00ff */
[----:B------:R-:W-:Y:S01]  /*13b0*/  UMOV UR24, UR25 ;  /* 0x0000001900187c82 */ /* 0x000fe20008000000 */
[----:B------:R-:W-:Y:S01]  /*13c0*/  UMOV UR10, UR11 ;  /* 0x0000000b000a7c82 */ /* 0x000fe20008000000 */
[----:B------:R-:W-:Y:S02]  /*13d0*/  USHF.R.U32.HI UR24, URZ, UR4, UR24 ;  /* 0x00000004ff187299 */ /* 0x000fe40008011618 */
[----:B------:R-:W-:Y:S02]  /*13e0*/  @UP2 USHF.R.U32.HI UR5, URZ, UR9, UR10 ;  /* 0x00000009ff052299 */ /* 0x000fe4000801160a */
[----:B------:R-:W-:Y:S01]  /*13f0*/  UMOV UR7, UR23 ;  /* 0x0000001700077c82 */ /* 0x000fe20008000000 */
[----:B------:R-:W-:Y:S01]  /*1400*/  UMOV UR18, UR19 ;  /* 0x0000001300127c82 */ /* 0x000fe20008000000 */
[----:B------:R-:W-:-:S02]  /*1410*/  @UP2 USHF.R.U32.HI UR6, URZ, UR9, UR7 ;  /* 0x00000009ff062299 */ /* 0x000fc40008011607 */
[----:B------:R-:W-:Y:S02]  /*1420*/  USHF.R.U32.HI UR18, URZ, UR13, UR18 ;  /* 0x0000000dff127299 */ /* 0x000fe40008011612 */
[----:B------:R-:W-:Y:S02]  /*1430*/  USEL UR4, UR20, UR24, !UP0 ;  /* 0x0000001814047287 */ /* 0x000fe4000c000000 */
[----:B------:R-:W-:Y:S02]  /*1440*/  UIMAD UR7, UR5, UR21, URZ ;  /* 0x00000015050772a4 */ /* 0x000fe4000f8e02ff */
[----:B------:R-:W-:Y:S02]  /*1450*/  USEL UR5, UR16, UR18, !UP1 ;  /* 0x0000001210057287 */ /* 0x000fe4000c800000 */
[----:B------:R-:W-:Y:S02]  /*1460*/  UIMAD UR12, UR6, UR21, URZ ;  /* 0x00000015060c72a4 */ /* 0x000fe4000f8e02ff */
[----:B------:R-:W-:-:S02]  /*1470*/  UISETP.GE.AND UP0, UPT, UR4, UR7, UPT ;  /* 0x000000070400728c */ /* 0x000fc4000bf06270 */
[----:B------:R-:W-:Y:S02]  /*1480*/  UIMAD.WIDE.U32 UR10, UR4, UR8, URZ ;  /* 0x00000008040a72a5 */ /* 0x000fe4000f8e00ff */
[----:B------:R-:W-:Y:S02]  /*1490*/  UISETP.GE.OR UP0, UPT, UR5, UR12, UP0 ;  /* 0x0000000c0500728c */ /* 0x000fe40008706670 */
[----:B------:R-:W-:Y:S02]  /*14a0*/  UIMAD.WIDE.U32 UR12, UR5, UR8, URZ ;  /* 0x00000008050c72a5 */ /* 0x000fe4000f8e00ff */
[----:B------:R-:W-:Y:S01]  /*14b0*/  UIADD3 UR10, UPT, UPT, -UR4, URZ, URZ ;  /* 0x000000ff040a7290 */ /* 0x000fe2000fffe1ff */
[----:B------:R-:W-:Y:S01]  /*14c0*/  UMOV UR8, UR11 ;  /* 0x0000000b00087c82 */ /* 0x000fe20008000000 */
[----:B------:R-:W-:Y:S02]  /*14d0*/  UIADD3 UR11, UPT, UPT, -UR5, URZ, URZ ;  /* 0x000000ff050b7290 */ /* 0x000fe4000fffe1ff */
[----:B------:R-:W-:-:S03]  /*14e0*/  USHF.R.U32.HI UR8, URZ, UR9, UR8 ;  /* 0x00000009ff087299 */ /* 0x000fc60008011608 */
[----:B------:R-:W-:Y:S01]  /*14f0*/  @!UP0 UMOV UR7, UR13 ;  /* 0x0000000d00078c82 */ /* 0x000fe20008000000 */
[----:B------:R-:W-:Y:S02]  /*1500*/  UIMAD UR20, UR14, UR10, UR20 ;  /* 0x0000000a0e1472a4 */ /* 0x000fe4000f8e0214 */
[----:B------:R-:W-:Y:S02]  /*1510*/  USEL UR8, UR4, UR8, !UP2 ;  /* 0x0000000804087287 */ /* 0x000fe4000d000000 */
[----:B------:R-:W-:Y:S02]  /*1520*/  @!UP0 USHF.R.U32.HI UR7, URZ, UR9, UR7 ;  /* 0x00000009ff078299 */ /* 0x000fe40008011607 */
[----:B------:R-:W-:Y:S02]  /*1530*/  UIADD3 UR9, UPT, UPT, -UR8, URZ, URZ ;  /* 0x000000ff08097290 */ /* 0x000fe4000fffe1ff */
[----:B------:R-:W-:Y:S02]  /*1540*/  @!UP0 USEL UR7, UR5, UR7, !UP2 ;  /* 0x0000000705078287 */ /* 0x000fe4000d000000 */
[----:B------:R-:W-:-:S02]  /*1550*/  UIMAD UR9, UR21, UR9, UR4 ;  /* 0x00000009150972a4 */ /* 0x000fc4000f8e0204 */
[----:B------:R-:W-:Y:S02]  /*1560*/  @!UP0 UIADD3 UR8, UPT, UPT, UR8, -UR7, URZ ;  /* 0x8000000708088290 */ /* 0x000fe4000fffe0ff */
[----:B------:R-:W-:Y:S02]  /*1570*/  @!UP0 UIMAD UR6, UR9, UR6, UR7 ;  /* 0x00000006090682a4 */ /* 0x000fe4000f8e0207 */
[----:B------:R-:W-:Y:S02]  /*1580*/  @!UP0 UIMAD UR4, UR8, UR21, UR5 ;  /* 0x00000015080482a4 */ /* 0x000fe4000f8e0205 */
[----:B------:R-:W-:Y:S02]  /*1590*/  UIMAD UR16, UR28, UR11, UR16 ;  /* 0x0000000b1c1072a4 */ /* 0x000fe4000f8e0210 */
[----:B------:R-:W-:Y:S01]  /*15a0*/  UIMAD UR20, UR4, UR14, UR20 ;  /* 0x0000000e041472a4 */ /* 0x000fe2000f8e0214 */
[----:B------:R-:W-:Y:S02]  /*15b0*/  @!UP0 UMOV UR5, UR6 ;  /* 0x0000000600058c82 */ /* 0x000fe40008000000 */
[----:B------:R-:W-:-:S12]  /*15c0*/  UIMAD UR16, UR5, UR28, UR16 ;  /* 0x0000001c051072a4 */ /* 0x000fd8000f8e0210 */
.L_x_18:
[----:B------:R-:W-:Y:S02]  /*15d0*/  UISETP.NE.AND UP1, UPT, UR29, 0x1, UPT ;  /* 0x000000011d00788c */ /* 0x000fe4000bf25270 */
[----:B------:R-:W-:Y:S02]  /*15e0*/  ULOP3.LUT UR27, UR27, 0xffff, URZ, 0xc0, !UPT ;  /* 0x0000ffff1b1b7892 */ /* 0x000fe4000f8ec0ff */
[----:B------:R-:W-:Y:S02]  /*15f0*/  ULOP3.LUT UR26, UR26, 0xffff, URZ, 0xc0, !UPT ;  /* 0x0000ffff1a1a7892 */ /* 0x000fe4000f8ec0ff */
[----:B------:R-:W-:Y:S02]  /*1600*/  UISETP.NE.AND UP0, UPT, UR17, 0x2, UPT ;  /* 0x000000021100788c */ /* 0x000fe4000bf05270 */
[----:B------:R-:W-:Y:S02]  /*1610*/  ULOP3.LUT UR31, UR31, 0x800, URZ, 0xc0, !UPT ;  /* 0x000008001f1f7892 */ /* 0x000fe4000f8ec0ff */
[----:B------:R-:W-:-:S02]  /*1620*/  ULOP3.LUT UR30, UR30, 0x1000, URZ, 0xc0, !UPT ;  /* 0x000010001e1e7892 */ /* 0x000fc4000f8ec0ff */
[----:B------:R-:W-:Y:S02]  /*1630*/  USHF.L.U32 UR27, UR34, UR27, URZ ;  /* 0x0000001b221b7299 */ /* 0x000fe400080006ff */
[----:B------:R-:W-:Y:S01]  /*1640*/  USHF.L.U32 UR26, UR33, UR26, URZ ;  /* 0x0000001a211a7299 */ /* 0x000fe200080006ff */
[----:B------:R-:W-:Y:S11]  /*1650*/  BRA.U UP1, `(.L_x_19) ;  /* 0x0000000101447547 */ /* 0x000ff6000b800000 */
[----:B------:R-:W2:Y:S01]  /*1660*/  LDCU.128 UR8, c[0x0][0xb10] ;  /* 0x00016200ff0877ac */ /* 0x000ea20008000c00 */
[----:B------:R-:W3:Y:S01]  /*1670*/  LDCU UR12, c[0x0][0xb0c] ;  /* 0x00016180ff0c77ac */ /* 0x000ee20008000800 */
[----:B------:R-:W4:Y:S01]  /*1680*/  LDCU UR13, c[0x0][0xb20] ;  /* 0x00016400ff0d77ac */ /* 0x000f220008000800 */
[----:B--2---:R-:W-:Y:S02]  /*1690*/  UIMAD.WIDE.U32 UR6, UR16, UR8, URZ ;  /* 0x00000008100672a5 */ /* 0x004fe4000f8e00ff */
[----:B------:R-:W-:Y:S02]  /*16a0*/  UIMAD.WIDE.U32 UR4, UR20, UR11, URZ ;  /* 0x0000000b140472a5 */ /* 0x000fe4000f8e00ff */
[----:B---3--:R-:W-:Y:S02]  /*16b0*/  UISETP.NE.AND UP2, UPT, UR12, 0x1, UPT ;  /* 0x000000010c00788c */ /* 0x008fe4000bf45270 */
[----:B------:R-:W-:Y:S01]  /*16c0*/  UISETP.NE.AND UP1, UPT, UR10, 0x1, UPT ;  /* 0x000000010a00788c */ /* 0x000fe2000bf25270 */
[----:B------:R-:W-:-:S02]  /*16d0*/  UMOV UR6, UR7 ;  /* 0x0000000700067c82 */ /* 0x000fc40008000000 */
[----:B------:R-:W-:Y:S01]  /*16e0*/  UMOV UR4, UR5 ;  /* 0x0000000500047c82 */ /* 0x000fe20008000000 */
[----:B------:R-:W-:Y:S02]  /*16f0*/  USHF.R.U32.HI UR6, URZ, UR9, UR6 ;  /* 0x00000009ff067299 */ /* 0x000fe40008011606 */
[----:B----4-:R-:W-:Y:S02]  /*1700*/  USHF.R.U32.HI UR4, URZ, UR13, UR4 ;  /* 0x0000000dff047299 */ /* 0x010fe40008011604 */
[----:B------:R-:W-:Y:S02]  /*1710*/  USEL UR5, UR16, UR6, !UP2 ;  /* 0x0000000610057287 */ /* 0x000fe4000d000000 */
[----:B------:R-:W-:-:S04]  /*1720*/  USEL UR4, UR20, UR4, !UP1 ;  /* 0x0000000414047287 */ /* 0x000fc8000c800000 */
[----:B------:R-:W-:Y:S02]  /*1730*/  UIADD3 UR6, UPT, UPT, UR5, -UR4, URZ ;  /* 0x8000000405067290 */ /* 0x000fe4000fffe0ff */
[----:B------:R-:W-:Y:S02]  /*1740*/  UIADD3 UR4, UPT, UPT, -UR5, UR4, URZ ;  /* 0x0000000405047290 */ /* 0x000fe4000fffe1ff */
[----:B------:R-:W-:Y:S02]  /*1750*/  UIMAD UR20, UR6, UR10, UR20 ;  /* 0x0000000a061472a4 */ /* 0x000fe4000f8e0214 */
[----:B------:R-:W-:-:S12]  /*1760*/  UIMAD UR16, UR4, UR12, UR16 ;  /* 0x0000000c041072a4 */ /* 0x000fd8000f8e0210 */
.L_x_19:
[----:B------:R-:W-:Y:S05]  /*1770*/  BRA.U !UP5, `(.L_x_20) ;  /* 0x000000010d0c7547 */ /* 0x000fea000b800000 */
[----:B------:R-:W-:Y:S01]  /*1780*/  UCGABAR_WAIT ;  /* 0x0000000000007dc7 */ /* 0x000fe20008000000 */
[----:B------:R-:W-:Y:S01]  /*1790*/  CCTL.IVALL ;  /* 0x00000000ff00798f */ /* 0x000fe20002000000 */
[----:B------:R-:W-:Y:S05]  /*17a0*/  BRA `(.L_x_21) ;  /* 0x0000000000047947 */ /* 0x000fea0003800000 */
.L_x_20:
[----:B------:R-:W-:Y:S06]  /*17b0*/  BAR.SYNC.DEFER_BLOCKING 0x0 ;  /* 0x0000000000007b1d */ /* 0x000fec0000010000 */
.L_x_21:
[----:B------:R-:W-:Y:S05]  /*17c0*/  BRA.U UP0, `(.L_x_22) ;  /* 0x0000001500007547 */ /* 0x000fea000b800000 */
[----:B------:R-:W2:Y:S01]  /*17d0*/  LDCU UR7, c[0x0][0x38c] ;  /* 0x00007180ff0777ac */ /* 0x000ea20008000800 */
[----:B------:R-:W3:Y:S01]  /*17e0*/  S2UR UR8, SR_CgaCtaId ;  /* 0x00000000000879c3 */ /* 0x000ee20000008800 */
[----:B------:R-:W-:Y:S01]  /*17f0*/  PLOP3.LUT P1, PT, PT, PT, UP3, 0x80, 0x8 ;  /* 0x000000000008781c */ /* 0x000fe20003f2f038 */
[----:B------:R-:W-:Y:S01]  /*1800*/  IMAD.MOV.U32 R12, RZ, RZ, 0x1 ;  /* 0x00000001ff0c7424 */ /* 0x000fe200078e00ff */
[----:B------:R-:W-:Y:S01]  /*1810*/  UISETP.NE.AND UP0, UPT, UR17, URZ, UPT ;  /* 0x000000ff1100728c */ /* 0x000fe2000bf05270 */
[----:B------:R-:W-:Y:S01]  /*1820*/  ISETP.EQ.OR P2, PT, R0, RZ, P3 ;  /* 0x000000ff0000720c */ /* 0x000fe20001f42670 */
[----:B------:R-:W-:Y:S01]  /*1830*/  UMOV UR21, 0x400 ;  /* 0x0000040000157882 */ /* 0x000fe20000000000 */
[----:B------:R-:W-:Y:S01]  /*1840*/  USHF.L.U32 UR5, UR32, 0x5, URZ ;  /* 0x0000000520057899 */ /* 0x000fe200080006ff */
[----:B------:R-:W-:Y:S01]  /*1850*/  PLOP3.LUT P1, PT, P1, PT, PT, 0x8, 0x80 ;  /* 0x000000000080781c */ /* 0x000fe20000f2e170 */
[----:B------:R-:W-:Y:S01]  /*1860*/  USEL UR25, UR48, 0x2, UP0 ;  /* 0x0000000230197887 */ /* 0x000fe20008000000 */
[----:B------:R-:W-:Y:S01]  /*1870*/  CS2R R10, SRZ ;  /* 0x00000000000a7805 */ /* 0x000fe2000001ff00 */
[----:B------:R-:W-:Y:S01]  /*1880*/  IMAD.MOV.U32 R9, RZ, RZ, RZ ;  /* 0x000000ffff097224 */ /* 0x000fe200078e00ff */
[----:B------:R-:W4:Y:S01]  /*1890*/  LDCU UR43, c[0x0][0x370] ;  /* 0x00006e00ff2b77ac */ /* 0x000f220008000800 */
[----:B------:R-:W-:Y:S01]  /*18a0*/  IMAD.MOV.U32 R8, RZ, RZ, 0x1 ;  /* 0x00000001ff087424 */ /* 0x000fe200078e00ff */
[----:B------:R-:W1:Y:S01]  /*18b0*/  LDCU.64 UR28, c[0x0][0x348] ;  /* 0x00006900ff1c77ac */ /* 0x000e620008000a00 */
[----:B--2---:R-:W-:-:S02]  /*18c0*/  UIADD3 UR6, UPT, UPT, UR7, 0x3f, URZ ;  /* 0x0000003f07067890 */ /* 0x004fc4000fffe0ff */
[----:B------:R-:W-:Y:S02]  /*18d0*/  UIADD3 UR49, UPT, UPT, UR7, 0x7e, URZ ;  /* 0x0000007e07317890 */ /* 0x000fe4000fffe0ff */
[----:B------:R-:W-:Y:S02]  /*18e0*/  USHF.R.S32.HI UR4, URZ, 0x1f, UR6 ;  /* 0x0000001fff047899 */ /* 0x000fe40008011406 */
[----:B---3--:R-:W-:Y:S02]  /*18f0*/  ULEA UR21, UR8, UR21, 0x18 ;  /* 0x0000001508157291 */ /* 0x008fe4000f8ec0ff */
[----:B------:R-:W-:Y:S02]  /*1900*/  ULEA.HI UR4, UR4, UR6, URZ, 0x6 ;  /* 0x0000000604047291 */ /* 0x000fe4000f8f30ff */
[----:B------:R-:W-:Y:S02]  /*1910*/  UIADD3 UR6, UPT, UPT, UR7, -0x1, URZ ;  /* 0xffffffff07067890 */ /* 0x000fe4000fffe0ff */
[----:B------:R-:W-:-:S02]  /*1920*/  USHF.R.S32.HI UR45, URZ, 0x6, UR4 ;  /* 0x00000006ff2d7899 */ /* 0x000fc40008011404 */
[----:B------:R-:W-:Y:S02]  /*1930*/  UISETP.GE.U32.AND UP1, UPT, UR6, -0x7f, UPT ;  /* 0xffffff810600788c */ /* 0x000fe4000bf26070 */
[----:B------:R-:W-:Y:S02]  /*1940*/  UISETP.LT.U32.AND UP0, UPT, UR45, 0x5, UPT ;  /* 0x000000052d00788c */ /* 0x000fe4000bf01070 */
[----:B------:R-:W-:Y:S02]  /*1950*/  ULEA UR38, UR31, UR21, 0x1 ;  /* 0x000000151f267291 */ /* 0x000fe4000f8e08ff */
[----:B------:R-:W-:Y:S02]  /*1960*/  USEL UR44, UR45, 0x5, UP0 ;  /* 0x000000052d2c7887 */ /* 0x000fe40008000000 */
[----:B------:R-:W-:Y:S02]  /*1970*/  ULEA UR37, UR30, UR21, 0x1 ;  /* 0x000000151e257291 */ /* 0x000fe4000f8e08ff */
[----:B------:R-:W-:-:S02]  /*1980*/  UIADD3 UR24, UPT, UPT, UR44, -0x1, URZ ;  /* 0xffffffff2c187890 */ /* 0x000fc4000fffe0ff */
[----:B------:R-:W-:Y:S01]  /*1990*/  @UP1 UIADD3 UR24, UPT, UPT, UR44, URZ, URZ ;  /* 0x000000ff2c181290 */ /* 0x000fe2000fffe0ff */
[----:B------:R-:W2:Y:S01]  /*19a0*/  LDCU UR41, c[0x0][0x374] ;  /* 0x00006e80ff2977ac */ /* 0x000ea20008000800 */
[----:B------:R-:W-:Y:S02]  /*19b0*/  ULOP3.LUT UR47, UR5, 0x20, URZ, 0xe2, !UPT ;  /* 0x00000020052f7892 */ /* 0x000fe4000f8ee2ff */
[----:B------:R-:W-:Y:S02]  /*19c0*/  UIADD3 UR38, UPT, UPT, UR38, 0x4400, URZ ;  /* 0x0000440026267890 */ /* 0x000fe4000fffe0ff */
[----:B------:R-:W-:Y:S02]  /*19d0*/  UIADD3 UR37, UPT, UPT, UR37, 0xe400, URZ ;  /* 0x0000e40025257890 */ /* 0x000fe4000fffe0ff */
[----:B------:R-:W-:Y:S02]  /*19e0*/  UIADD3 UR46, UPT, UPT, UR45, -UR44, URZ ;  /* 0x8000002c2d2e7290 */ /* 0x000fe4000fffe0ff */
[----:B------:R-:W-:Y:S01]  /*19f0*/  UIADD3 UR24, UPT, UPT, UR24, 0x1, URZ ;  /* 0x0000000118187890 */ /* 0x000fe2000fffe0ff */
[----:B-1--4-:R-:W-:-:S11]  /*1a00*/  UMOV UR7, URZ ;  /* 0x000000ff00077c82 */ /* 0x012fd60008000000 */
.L_x_42:
[----:B------:R-:W1:Y:S02]  /*1a10*/  S2UR UR4, SR_CgaCtaId ;  /* 0x00000000000479c3 */ /* 0x000e640000008800 */
[----:B-1----:R-:W-:-:S09]  /*1a20*/  UISETP.NE.AND UP0, UPT, UR4, URZ, UPT ;  /* 0x000000ff0400728c */ /* 0x002fd2000bf05270 */
[----:B------:R-:W-:Y:S05]  /*1a30*/  BRA.U UP0, `(.L_x_23) ;  /* 0x0000000100287547 */ /* 0x000fea000b800000 */
[----:B------:R-:W-:Y:S02]  /*1a40*/  LEA R0, R9, UR21, 0x3 ;  /* 0x0000001509007c11 */ /* 0x000fe4000f8e18ff */
[----:B------:R-:W-:-:S04]  /*1a50*/  SHF.L.U32 R2, R8, 0x1f, RZ ;  /* 0x0000001f08027819 */ /* 0x000fc800000006ff */
[----:B------:R-:W1:Y:S02]  /*1a60*/  SYNCS.PHASECHK.TRANS64.TRYWAIT P0, [R0+URZ+0x110], R2 ;  /* 0x00011002000075a7 */ /* 0x000e6400080011ff */
[----:B-1----:R-:W-:Y:S05]  /*1a70*/  @!P0 BRA `(.L_x_24) ;  /* 0x0000006c00608947 */ /* 0x002fea0003800000 */
.L_x_139:
[----:B------:R-:W-:Y:S01]  /*1a80*/  VIADD R9, R9, 0x1 ;  /* 0x0000000109097836 */ /* 0x000fe20000000000 */
[----:B------:R1:W-:Y:S04]  /*1a90*/  SYNCS.ARRIVE.TRANS64.A1T0 RZ, [R0+URZ+0x100], RZ ;  /* 0x000100ff00ff79a7 */ /* 0x0003e800081000ff */
[----:B------:R-:W-:-:S04]  /*1aa0*/  ISETP.NE.AND P0, PT, R9, 0x2, PT ;  /* 0x000000020900780c */ /* 0x000fc80003f05270 */
[----:B------:R-:W-:Y:S02]  /*1ab0*/  SEL R9, R9, RZ, P0 ;  /* 0x000000ff09097207 */ /* 0x000fe40000000000 */
[----:B-1----:R-:W-:-:S04]  /*1ac0*/  SEL R0, RZ, 0x1, P0 ;  /* 0x00000001ff007807 */ /* 0x002fc80000000000 */
[----:B------:R-:W-:-:S07]  /*1ad0*/  LOP3.LUT R8, R8, R0, RZ, 0x3c, !PT ;  /* 0x0000000008087212 */ /* 0x000fce00078e3cff */
.L_x_23:
[----:B------:R-:W-:Y:S01]  /*1ae0*/  ULEA UR4, UR7, UR21, 0x3 ;  /* 0x0000001507047291 */ /* 0x000fe2000f8e18ff */
[----:B------:R-:W-:Y:S01]  /*1af0*/  SHF.L.U32 R0, R12, 0x1f, RZ ;  /* 0x0000001f0c007819 */ /* 0x000fe200000006ff */
[----:B------:R-:W-:Y:S02]  /*1b00*/  UISETP.GE.U32.AND UP0, UPT, UR49, 0x7f, UPT ;  /* 0x0000007f3100788c */ /* 0x000fe4000bf06070 */
[----:B------:R-:W-:Y:S02]  /*1b10*/  ULEA UR11, UR20, UR50, 0x1 ;  /* 0x00000032140b7291 */ /* 0x000fe4000f8e08ff */
[----:B------:R-:W-:Y:S02]  /*1b20*/  ULEA UR35, UR16, UR47, 0x6 ;  /* 0x0000002f10237291 */ /* 0x000fe4000f8e30ff */
[----:B------:R-:W-:Y:S01]  /*1b30*/  USHF.L.U32 UR11, UR11, 0x6, URZ ;  /* 0x000000060b0b7899 */ /* 0x000fe200080006ff */
[----:B------:R1:W3:Y:S01]  /*1b40*/  SYNCS.PHASECHK.TRANS64.TRYWAIT P0, [UR4+0x28], R0 ;  /* 0x00002800ff0075a7 */ /* 0x0002e20008001104 */
[----:B------:R-:W-:Y:S01]  /*1b50*/  UMOV UR6, URZ ;  /* 0x000000ff00067c82 */ /* 0x000fe20008000000 */
[----:B------:R-:W-:Y:S09]  /*1b60*/  BRA.U !UP0, `(.L_x_25) ;  /* 0x0000000108c87547 */ /* 0x000ff2000b800000 */
[----:B------:R-:W-:Y:S01]  /*1b70*/  UMOV UR13, URZ ;  /* 0x000000ff000d7c82 */ /* 0x000fe20008000000 */
[----:B------:R-:W-:-:S05]  /*1b80*/  UMOV UR4, UR7 ;  /* 0x0000000700047c82 */ /* 0x000fca0008000000 */
.L_x_31:
[----:B------:R-:W-:Y:S01]  /*1b90*/  ULEA UR33, UR4, UR21, 0x3 ;  /* 0x0000001504217291 */ /* 0x000fe2000f8e18ff */
[----:B---3--:R-:W-:Y:S01]  /*1ba0*/  @!P3 MOV R2, 0x6000 ;  /* 0x000060000002b802 */ /* 0x008fe20000000f00 */
[----:B-1-3--:R-:W-:Y:S10]  /*1bb0*/  @P0 BRA `(.L_x_26) ;  /* 0x00000000000c0947 */ /* 0x00aff40003800000 */
[----:B------:R-:W-:-:S04]  /*1bc0*/  SHF.L.U32 R3, R12, 0x1f, RZ ;  /* 0x0000001f0c037819 */ /* 0x000fc800000006ff */
[----:B------:R-:W3:Y:S02]  /*1bd0*/  SYNCS.PHASECHK.TRANS64.TRYWAIT P0, [UR33+0x28], R3 ;  /* 0x00002803ff0075a7 */ /* 0x000ee40008001121 */
[----:B---3--:R-:W-:Y:S05]  /*1be0*/  @!P0 BRA `(.L_x_27) ;  /* 0x0000006c00188947 */ /* 0x008fea0003800000 */
.L_x_26:
[----:B------:R3:W-:Y:S01]  /*1bf0*/  @!P3 SYNCS.ARRIVE.TRANS64 RZ, [UR33], R2 ;  /* 0x00000002ffffb9a7 */ /* 0x0007e20008000021 */
[----:B------:R-:W-:-:S04]  /*1c00*/  ULOP3.LUT UR5, UR25, 0x2, URZ, 0xfc, !UPT ;  /* 0x0000000219057892 */ /* 0x000fc8000f8efcff */
[----:B------:R-:W-:-:S09]  /*1c10*/  UISETP.NE.AND UP0, UPT, UR5, 0x2, UPT ;  /* 0x000000020500788c */ /* 0x000fd2000bf05270 */
[----:B------:R-:W-:Y:S05]  /*1c20*/  BRA.U UP0, `(.L_x_28) ;  /* 0x0000000100047547 */ /* 0x000fea000b800000 */
[----:B--2---:R-:W-:Y:S05]  /*1c30*/  BPT.TRAP 0x1 ;  /* 0x000000040000795c */ /* 0x004fea0000300000 */
.L_x_28:
[----:B------:R-:W-:Y:S04]  /*1c40*/  BSSY.RECONVERGENT B0, `(.L_x_29) ;  /* 0x0000003000007945 */ /* 0x000fe80003800200 */
[----:B------:R-:W-:Y:S05]  /*1c50*/  @P2 BRA `(.L_x_30) ;  /* 0x0000000000042947 */ /* 0x000fea0003800000 */
[----:B--2---:R-:W-:Y:S05]  /*1c60*/  BPT.TRAP 0x1 ;  /* 0x000000040000795c */ /* 0x004fea0000300000 */
.L_x_30:
[----:B--2---:R-:W-:Y:S05]  /*1c70*/  BSYNC.RECONVERGENT B0 ;  /* 0x0000000000007941 */ /* 0x004fea0003800200 */
.L_x_29:
[----:B------:R-:W-:Y:S02]  /*1c80*/  UIADD3 UR5, UPT, UPT, UR4, 0x1, URZ ;  /* 0x0000000104057890 */ /* 0x000fe4000fffe0ff */
[----:B------:R-:W-:Y:S02]  /*1c90*/  USHF.L.U32 UR34, UR13, 0x6, URZ ;  /* 0x000000060d227899 */ /* 0x000fe400080006ff */
[----:B------:R-:W-:Y:S02]  /*1ca0*/  UISETP.NE.AND UP0, UPT, UR5, 0x5, UPT ;  /* 0x000000050500788c */ /* 0x000fe4000bf05270 */
[----:B------:R-:W-:Y:S02]  /*1cb0*/  UIADD3 UR13, UPT, UPT, UR13, 0x1, URZ ;  /* 0x000000010d0d7890 */ /* 0x000fe4000fffe0ff */
[----:B------:R-:W-:Y:S02]  /*1cc0*/  USEL UR6, URZ, 0x1, UP0 ;  /* 0x00000001ff067887 */ /* 0x000fe40008000000 */
[----:B------:R-:W-:-:S02]  /*1cd0*/  USEL UR7, UR5, URZ, UP0 ;  /* 0x000000ff05077287 */ /* 0x000fc40008000000 */
[----:B------:R-:W-:Y:S02]  /*1ce0*/  UIADD3 UR14, UP1, UPT, UR28, 0x80, URZ ;  /* 0x000000801c0e7890 */ /* 0x000fe4000ff3e0ff */
[----:B------:R-:W-:Y:S01]  /*1cf0*/  ULEA UR5, UR7, UR21, 0x3 ;  /* 0x0000001507057291 */ /* 0x000fe2000f8e18ff */
[----:B------:R-:W-:Y:S01]  /*1d00*/  LOP3.LUT R12, R12, UR6, RZ, 0x3c, !PT ;  /* 0x000000060c0c7c12 */ /* 0x000fe2000f8e3cff */
[----:B------:R-:W-:Y:S02]  /*1d10*/  ULEA UR6, UR4, UR31, 0xc ;  /* 0x0000001f04067291 */ /* 0x000fe4000f8e60ff */
[----:B------:R-:W-:Y:S01]  /*1d20*/  UIADD3.X UR15, UPT, UPT, URZ, UR29, URZ, UP1, !UPT ;  /* 0x0000001dff0f7290 */ /* 0x000fe20008ffe4ff */
[----:B-1----:R-:W-:Y:S01]  /*1d30*/  SHF.L.U32 R0, R12, 0x1f, RZ ;  /* 0x0000001f0c007819 */ /* 0x002fe200000006ff */
[----:B------:R-:W-:Y:S02]  /*1d40*/  ULEA UR6, UR6, UR21, 0x1 ;  /* 0x0000001506067291 */ /* 0x000fe4000f8e08ff */
[----:B------:R-:W-:Y:S01]  /*1d50*/  UPRMT UR16, URZ, 0x5410, UR27 ;  /* 0x00005410ff107896 */ /* 0x000fe2000800001b */
[----:B------:R4:W1:Y:S01]  /*1d60*/  SYNCS.PHASECHK.TRANS64.TRYWAIT P0, [UR5+0x28], R0 ;  /* 0x00002800ff0075a7 */ /* 0x0008620008001105 */
[----:B------:R-:W-:-:S02]  /*1d70*/  ULEA UR5, UR4, UR30, 0xd ;  /* 0x0000001e04057291 */ /* 0x000fc4000f8e68ff */
[----:B------:R-:W-:Y:S02]  /*1d80*/  UIADD3 UR4, UP0, UPT, UR28, 0x180, URZ ;  /* 0x000001801c047890 */ /* 0x000fe4000ff1e0ff */
[----:B------:R-:W-:Y:S02]  /*1d90*/  ULEA UR5, UR5, UR21, 0x1 ;  /* 0x0000001505057291 */ /* 0x000fe4000f8e08ff */
[----:B------:R-:W-:Y:S02]  /*1da0*/  UIADD3 UR32, UPT, UPT, UR6, 0x4400, URZ ;  /* 0x0000440006207890 */ /* 0x000fe4000fffe0ff */
[----:B------:R-:W-:Y:S02]  /*1db0*/  UIADD3 UR8, UPT, UPT, UR5, 0xe400, URZ ;  /* 0x0000e40005087890 */ /* 0x000fe4000fffe0ff */
[----:B------:R-:W-:Y:S02]  /*1dc0*/  UIADD3.X UR5, UPT, UPT, URZ, UR29, URZ, UP0, !UPT ;  /* 0x0000001dff057290 */ /* 0x000fe400087fe4ff */
[----:B------:R-:W-:-:S02]  /*1dd0*/  UISETP.NE.AND UP0, UPT, UR13, UR24, UPT ;  /* 0x000000180d00728c */ /* 0x000fc4000bf05270 */
[----:B------:R-:W-:Y:S01]  /*1de0*/  UPRMT UR6, URZ, 0x5410, UR26 ;  /* 0x00005410ff067896 */ /* 0x000fe2000800001a */
[----:B------:R-:W-:Y:S01]  /*1df0*/  UMOV UR18, 0x0 ;  /* 0x0000000000127882 */ /* 0x000fe20000000000 */
[----:B------:R-:W-:Y:S01]  /*1e00*/  UMOV UR19, 0x10000000 ;  /* 0x1000000000137882 */ /* 0x000fe20000000000 */
[----:B------:R-:W-:Y:S01]  /*1e10*/  UMOV UR12, UR36 ;  /* 0x00000024000c7c82 */ /* 0x000fe20008000000 */
[----:B------:R-:W-:Y:S01]  /*1e20*/  UMOV UR9, UR33 ;  /* 0x0000002100097c82 */ /* 0x000fe20008000000 */
[----:B------:R-:W-:Y:S01]  /*1e30*/  UMOV UR10, UR34 ;  /* 0x00000022000a7c82 */ /* 0x000fe20008000000 */
[----:B------:R-:W-:Y:S03]  /*1e40*/  UTMALDG.3D.MULTICAST [UR32], [UR14], UR16, desc[UR18] ;  /* 0x000012200e0073b4 */ /* 0x000fe60008011810 */
[----:B------:R2:W-:Y:S02]  /*1e50*/  UTMALDG.3D.MULTICAST [UR8], [UR4], UR6, desc[UR18] ;  /* 0x00001208040073b4 */ /* 0x0005e40008011806 */
[----:B--2---:R-:W-:Y:S01]  /*1e60*/  UMOV UR6, UR24 ;  /* 0x0000001800067c82 */ /* 0x004fe20008000000 */
[----:B------:R-:W-:Y:S01]  /*1e70*/  UMOV UR4, UR7 ;  /* 0x0000000700047c82 */ /* 0x000fe20008000000 */
[----:B----4-:R-:W-:Y:S05]  /*1e80*/  BRA.U UP0, `(.L_x_31) ;  /* 0xfffffffd00407547 */ /* 0x010fea000b83ffff */
.L_x_25:
[----:B------:R-:W-:Y:S01]  /*1e90*/  ULEA UR4, UR7, UR21, 0x3 ;  /* 0x0000001507047291 */ /* 0x000fe2000f8e18ff */
[----:B-1----:R-:W-:Y:S01]  /*1ea0*/  SHF.L.U32 R0, R12, 0x1f, RZ ;  /* 0x0000001f0c007819 */ /* 0x002fe200000006ff */
[----:B------:R-:W-:Y:S01]  /*1eb0*/  @!P1 SYNCS.ARRIVE.TRANS64.A1T0 RZ, [UR21+0x98], RZ ;  /* 0x000098ffffff99a7 */ /* 0x000fe20008100015 */
[----:B------:R-:W-:-:S06]  /*1ec0*/  UISETP.GT.AND UP0, UPT, UR45, UR44, UPT ;  /* 0x0000002c2d00728c */ /* 0x000fcc000bf04270 */
[----:B---3--:R1:W3:Y:S03]  /*1ed0*/  SYNCS.PHASECHK.TRANS64.TRYWAIT P0, [UR4+0x28], R0 ;  /* 0x00002800ff0075a7 */ /* 0x0082e60008001104 */
[----:B------:R-:W-:Y:S05]  /*1ee0*/  BRA.U !UP0, `(.L_x_32) ;  /* 0x0000000108bc7547 */ /* 0x000fea000b800000 */
[----:B------:R-:W-:Y:S01]  /*1ef0*/  UIADD3 UR13, UPT, UPT, UR46, UR6, URZ ;  /* 0x000000062e0d7290 */ /* 0x000fe2000fffe0ff */
[----:B------:R-:W-:-:S11]  /*1f00*/  UMOV UR4, UR7 ;  /* 0x0000000700047c82 */ /* 0x000fd60008000000 */
.L_x_38:
[----:B------:R-:W-:Y:S01]  /*1f10*/  ULEA UR17, UR4, UR21, 0x3 ;  /* 0x0000001504117291 */ /* 0x000fe2000f8e18ff */
[----:B---3--:R-:W-:Y:S01]  /*1f20*/  @!P3 MOV R2, 0x6000 ;  /* 0x000060000002b802 */ /* 0x008fe20000000f00 */
[----:B-1-3--:R-:W-:Y:S10]  /*1f30*/  @P0 BRA `(.L_x_33) ;  /* 0x00000000000c0947 */ /* 0x00aff40003800000 */
[----:B------:R-:W-:-:S04]  /*1f40*/  SHF.L.U32 R3, R12, 0x1f, RZ ;  /* 0x0000001f0c037819 */ /* 0x000fc800000006ff */
[----:B------:R-:W3:Y:S02]  /*1f50*/  SYNCS.PHASECHK.TRANS64.TRYWAIT P0, [UR17+0x28], R3 ;  /* 0x00002803ff0075a7 */ /* 0x000ee40008001111 */
[----:B---3--:R-:W-:Y:S05]  /*1f60*/  @!P0 BRA `(.L_x_34) ;  /* 0x0000006800508947 */ /* 0x008fea0003800000 */
.L_x_33:
[----:B------:R3:W-:Y:S01]  /*1f70*/  @!P3 SYNCS.ARRIVE.TRANS64 RZ, [UR17], R2 ;  /* 0x00000002ffffb9a7 */ /* 0x0007e20008000011 */
[----:B------:R-:W-:-:S04]  /*1f80*/  ULOP3.LUT UR5, UR25, 0x2, URZ, 0xfc, !UPT ;  /* 0x0000000219057892 */ /* 0x000fc8000f8efcff */
[----:B------:R-:W-:-:S09]  /*1f90*/  UISETP.NE.AND UP0, UPT, UR5, 0x2, UPT ;  /* 0x000000020500788c */ /* 0x000fd2000bf05270 */
[----:B------:R-:W-:Y:S05]  /*1fa0*/  BRA.U UP0, `(.L_x_35) ;  /* 0x0000000100047547 */ /* 0x000fea000b800000 */
[----:B--2---:R-:W-:Y:S05]  /*1fb0*/  BPT.TRAP 0x1 ;  /* 0x000000040000795c */ /* 0x004fea0000300000 */
.L_x_35:
[----:B------:R-:W-:Y:S04]  /*1fc0*/  BSSY.RECONVERGENT B0, `(.L_x_36) ;  /* 0x0000003000007945 */ /* 0x000fe80003800200 */
[----:B------:R-:W-:Y:S05]  /*1fd0*/  @P2 BRA `(.L_x_37) ;  /* 0x0000000000042947 */ /* 0x000fea0003800000 */
[----:B--2---:R-:W-:Y:S05]  /*1fe0*/  BPT.TRAP 0x1 ;  /* 0x000000040000795c */ /* 0x004fea0000300000 */
.L_x_37:
[----:B--2---:R-:W-:Y:S05]  /*1ff0*/  BSYNC.RECONVERGENT B0 ;  /* 0x0000000000007941 */ /* 0x004fea0003800200 */
.L_x_36:
[----:B------:R-:W-:Y:S02]  /*2000*/  UIADD3 UR5, UPT, UPT, UR4, 0x1, URZ ;  /* 0x0000000104057890 */ /* 0x000fe4000fffe0ff */
[----:B------:R-:W-:Y:S02]  /*2010*/  UIADD3 UR14, UP1, UPT, UR28, 0x80, URZ ;  /* 0x000000801c0e7890 */ /* 0x000fe4000ff3e0ff */
[----:B------:R-:W-:Y:S02]  /*2020*/  UISETP.NE.AND UP0, UPT, UR5, 0x5, UPT ;  /* 0x000000050500788c */ /* 0x000fe4000bf05270 */
[----:B------:R-:W-:Y:S02]  /*2030*/  ULEA UR16, UR4, UR38, 0xd ;  /* 0x0000002604107291 */ /* 0x000fe4000f8e68ff */
[----:B------:R-:W-:Y:S02]  /*2040*/  USEL UR8, URZ, 0x1, UP0 ;  /* 0x00000001ff087887 */ /* 0x000fe40008000000 */
[----:B------:R-:W-:-:S02]  /*2050*/  USEL UR7, UR5, URZ, UP0 ;  /* 0x000000ff05077287 */ /* 0x000fc40008000000 */
[----:B------:R-:W-:Y:S02]  /*2060*/  UIADD3 UR22, UP0, UPT, UR28, 0x180, URZ ;  /* 0x000001801c167890 */ /* 0x000fe4000ff1e0ff */
[----:B------:R-:W-:Y:S01]  /*2070*/  ULEA UR5, UR7, UR21, 0x3 ;  /* 0x0000001507057291 */ /* 0x000fe2000f8e18ff */
[----:B------:R-:W-:Y:S01]  /*2080*/  LOP3.LUT R12, R12, UR8, RZ, 0x3c, !PT ;  /* 0x000000080c0c7c12 */ /* 0x000fe2000f8e3cff */
[----:B------:R-:W-:Y:S02]  /*2090*/  ULEA UR8, UR4, UR37, 0xe ;  /* 0x0000002504087291 */ /* 0x000fe4000f8e70ff */
[----:B------:R-:W-:Y:S01]  /*20a0*/  USHF.L.U32 UR18, UR6, 0x6, URZ ;  /* 0x0000000606127899 */ /* 0x000fe200080006ff */
[----:B-1----:R-:W-:Y:S01]  /*20b0*/  SHF.L.U32 R0, R12, 0x1f, RZ ;  /* 0x0000001f0c007819 */ /* 0x002fe200000006ff */
[----:B------:R-:W-:Y:S02]  /*20c0*/  UPRMT UR4, URZ, 0x5410, UR27 ;  /* 0x00005410ff047896 */ /* 0x000fe4000800001b */
[----:B------:R-:W-:Y:S01]  /*20d0*/  UIADD3.X UR15, UPT, UPT, URZ, UR29, URZ, UP1, !UPT ;  /* 0x0000001dff0f7290 */ /* 0x000fe20008ffe4ff */
[----:B------:R4:W1:Y:S01]  /*20e0*/  SYNCS.PHASECHK.TRANS64.TRYWAIT P0, [UR5+0x28], R0 ;  /* 0x00002800ff0075a7 */ /* 0x0008620008001105 */
[----:B------:R-:W-:-:S02]  /*20f0*/  UPRMT UR5, URZ, 0x5410, UR26 ;  /* 0x00005410ff057896 */ /* 0x000fc4000800001a */
[----:B------:R-:W-:Y:S01]  /*2100*/  UIADD3.X UR23, UPT, UPT, URZ, UR29, URZ, UP0, !UPT ;  /* 0x0000001dff177290 */ /* 0x000fe200087fe4ff */
[----:B------:R-:W-:Y:S01]  /*2110*/  UMOV UR32, 0x0 ;  /* 0x0000000000207882 */ /* 0x000fe20000000000 */
[----:B------:R-:W-:Y:S01]  /*2120*/  UMOV UR33, 0x10000000 ;  /* 0x1000000000217882 */ /* 0x000fe20000000000 */
[----:B------:R-:W-:Y:S01]  /*2130*/  UMOV UR19, UR35 ;  /* 0x0000002300137c82 */ /* 0x000fe20008000000 */
[----:B------:R-:W-:Y:S01]  /*2140*/  UMOV UR20, UR36 ;  /* 0x0000002400147c82 */ /* 0x000fe20008000000 */
[----:B------:R-:W-:Y:S01]  /*2150*/  UMOV UR12, UR36 ;  /* 0x00000024000c7c82 */ /* 0x000fe20008000000 */
[----:B------:R-:W-:Y:S01]  /*2160*/  UMOV UR9, UR17 ;  /* 0x0000001100097c82 */ /* 0x000fe20008000000 */
[----:B------:R-:W-:Y:S01]  /*2170*/  UMOV UR10, UR18 ;  /* 0x00000012000a7c82 */ /* 0x000fe20008000000 */
[----:B------:R2:W-:Y:S01]  /*2180*/  UTMALDG.3D.MULTICAST [UR16], [UR14], UR4, desc[UR32] ;  /* 0x000020100e0073b4 */ /* 0x0005e20008011804 */
[----:B------:R-:W-:-:S04]  /*2190*/  UIADD3 UR6, UPT, UPT, UR6, 0x1, URZ ;  /* 0x0000000106067890 */ /* 0x000fc8000fffe0ff */
[----:B------:R-:W-:Y:S01]  /*21a0*/  UISETP.NE.AND UP0, UPT, UR6, UR13, UPT ;  /* 0x0000000d0600728c */ /* 0x000fe2000bf05270 */
[----:B------:R4:W-:Y:S01]  /*21b0*/  UTMALDG.3D.MULTICAST [UR8], [UR22], UR5, desc[UR32] ;  /* 0x00002008160073b4 */ /* 0x0009e20008011805 */
[----:B--2---:R-:W-:-:S07]  /*21c0*/  UMOV UR4, UR7 ;  /* 0x0000000700047c82 */ /* 0x004fce0008000000 */
[----:B----4-:R-:W-:Y:S05]  /*21d0*/  BRA.U UP0, `(.L_x_38) ;  /* 0xfffffffd004c7547 */ /* 0x010fea000b83ffff */
.L_x_32:
[C---:B------:R-:W-:Y:S01]  /*21e0*/  LEA R3, R11.reuse, UR21, 0x3 ;  /* 0x000000150b037c11 */ /* 0x040fe2000f8e18ff */
[----:B------:R-:W-:Y:S01]  /*21f0*/  NOP ;  /* 0x0000000000007918 */ /* 0x000fe20000000000 */
[----:B-1----:R-:W-:Y:S02]  /*2200*/  SHF.L.U32 R0, R10, 0x1f, RZ ;  /* 0x0000001f0a007819 */ /* 0x002fe400000006ff */
[----:B------:R-:W-:Y:S02]  /*2210*/  LEA R4, R11, UR21, 0x4 ;  /* 0x000000150b047c11 */ /* 0x000fe4000f8e20ff */
[----:B---3--:R-:W1:Y:S02]  /*2220*/  SYNCS.PHASECHK.TRANS64.TRYWAIT P0, [R3+URZ+0xa0], R0 ;  /* 0x0000a000030075a7 */ /* 0x008e6400080011ff */
[----:B-1----:R-:W-:Y:S05]  /*2230*/  @!P0 BRA `(.L_x_39) ;  /* 0x0000006400b48947 */ /* 0x002fea0003800000 */
.L_x_142:
[----:B------:R-:W3:Y:S01]  /*2240*/  LDS.128 R4, [R4+0x130] ;  /* 0x0001300004047984 */ /* 0x000ee20000000c00 */
[----:B------:R-:W-:Y:S01]  /*2250*/  UISETP.GE.AND UP0, UPT, UR42, 0x1, UPT ;  /* 0x000000012a00788c */ /* 0x000fe2000bf06270 */
[----:B------:R-:W-:Y:S01]  /*2260*/  @!PT LDS RZ, [RZ] ;  /* 0x00000000fffff984 */ /* 0x000fe20000000800 */
[----:B------:R-:W-:Y:S01]  /*2270*/  @!PT LDS RZ, [RZ] ;  /* 0x00000000fffff984 */ /* 0x000fe20000000800 */
[----:B------:R-:W-:Y:S01]  /*2280*/  @!PT LDS RZ, [RZ] ;  /* 0x00000000fffff984 */ /* 0x000fe20000000800 */
[----:B------:R-:W-:Y:S01]  /*2290*/  @!PT LDS RZ, [RZ] ;  /* 0x00000000fffff984 */ /* 0x000fe20000000800 */
[----:B------:R4:W-:Y:S06]  /*22a0*/  MEMBAR.ALL.CTA ;  /* 0x0000000000007992 */ /* 0x0009ec0000008000 */
[----:B----4-:R-:W4:Y:S01]  /*22b0*/  FENCE.VIEW.ASYNC.S ;  /* 0x00000000000073c6 */ /* 0x010f220000000000 */
[----:B---3--:R-:W-:-:S13]  /*22c0*/  LOP3.LUT P0, RZ, R6, 0x1, RZ, 0xc0, !PT ;  /* 0x0000000106ff7812 */ /* 0x008fda000780c0ff */
[----:B----4-:R-:W-:Y:S01]  /*22d0*/  VOTEU.ANY UP1, P0 ;  /* 0x0000000000ff7886 */ /* 0x010fe20000020100 */
[----:B------:R-:W-:-:S13]  /*22e0*/  PLOP3.LUT P0, PT, PT, PT, UP1, 0x80, 0x8 ;  /* 0x000000000008781c */ /* 0x000fda0003f0f018 */
[----:B-1----:R-:W-:Y:S02]  /*22f0*/  @P0 LOP3.LUT R0, R5, 0xffff, RZ, 0xc0, !PT ;  /* 0x0000ffff05000812 */ /* 0x002fe400078ec0ff */
[----:B------:R-:W-:Y:S02]  /*2300*/  @P0 MOV R2, R4 ;  /* 0x0000000400020202 */ /* 0x000fe40000000f00 */
[----:B------:R-:W-:Y:S01]  /*2310*/  @P0 R2UR UR5, R0 ;  /* 0x00000000000502ca */ /* 0x000fe200000e0000 */
[----:B------:R-:W-:Y:S01]  /*2320*/  VIADD R0, R3, 0xb0 ;  /* 0x000000b003007836 */ /* 0x000fe20000000000 */
[----:B------:R-:W-:Y:S02]  /*2330*/  @P0 SHF.R.U32.HI R4, RZ, 0x10, R5 ;  /* 0x00000010ff040819 */ /* 0x000fe40000011605 */
[----:B------:R-:W-:Y:S02]  /*2340*/  @P0 R2UR UR6, R2 ;  /* 0x00000000020602ca */ /* 0x000fe400000e0000 */
[----:B------:R-:W-:-:S02]  /*2350*/  PRMT R0, RZ, 0x654, R0 ;  /* 0x00000654ff007816 */ /* 0x000fc40000000000 */
[----:B------:R-:W-:Y:S02]  /*2360*/  @P0 R2UR UR4, R4 ;  /* 0x00000000040402ca */ /* 0x000fe400000e0000 */
[----:B------:R1:W-:Y:S03]  /*2370*/  SYNCS.ARRIVE.TRANS64.RED.A1T0 RZ, [R0+URZ], RZ ;  /* 0x000000ff00ff79a7 */ /* 0x0003e600081004ff */
[----:B------:R-:W-:-:S04]  /*2380*/  @UP1 UMOV UR39, UR5 ;  /* 0x0000000500271c82 */ /* 0x000fc80008000000 */
[----:B------:R-:W-:-:S04]  /*2390*/  @UP1 UMOV UR40, UR6 ;  /* 0x0000000600281c82 */ /* 0x000fc80008000000 */
[----:B------:R-:W-:Y:S01]  /*23a0*/  @UP1 UMOV UR36, UR4 ;  /* 0x0000000400241c82 */ /* 0x000fe20008000000 */
[----:B------:R-:W-:Y:S05]  /*23b0*/  BRA.U !UP0, `(.L_x_40) ;  /* 0x0000000108d47547 */ /* 0x000fea000b800000 */
[----:B------:R-:W2:Y:S01]  /*23c0*/  LDCU.128 UR12, c[0x0][0xb10] ;  /* 0x00016200ff0c77ac */ /* 0x000ea20008000c00 */
[----:B------:R-:W3:Y:S01]  /*23d0*/  LDCU UR22, c[0x0][0xb20] ;  /* 0x00016400ff1677ac */ /* 0x000ee20008000800 */
[----:B------:R-:W4:Y:S01]  /*23e0*/  LDCU UR20, c[0x0][0xb0c] ;  /* 0x00016180ff1477ac */ /* 0x000f220008000800 */
[----:B------:R-:W1:Y:S01]  /*23f0*/  LDCU.64 UR8, c[0x0][0xb28] ;  /* 0x00016500ff0877ac */ /* 0x000e620008000a00 */
[----:B------:R-:W-:Y:S02]  /*2400*/  UISETP.NE.AND UP3, UPT, UR42, 0x1, UPT ;  /* 0x000000012a00788c */ /* 0x000fe4000bf65270 */
[----:B--2---:R-:W-:Y:S02]  /*2410*/  UIMAD.WIDE.U32 UR10, UR41, UR15, URZ ;  /* 0x0000000f290a72a5 */ /* 0x004fe4000f8e00ff */
[----:B------:R-:W-:Y:S02]  /*2420*/  UIMAD.WIDE.U32 UR4, UR43, UR12, URZ ;  /* 0x0000000c2b0472a5 */ /* 0x000fe4000f8e00ff */
[----:B------:R-:W-:-:S02]  /*2430*/  UISETP.NE.AND UP0, UPT, UR14, 0x1, UPT ;  /* 0x000000010e00788c */ /* 0x000fc4000bf05270 */
[----:B------:R-:W-:Y:S01]  /*2440*/  UIMAD.WIDE.U32 UR18, UR39, UR15, URZ ;  /* 0x0000000f271272a5 */ /* 0x000fe2000f8e00ff */
[----:B------:R-:W-:Y:S02]  /*2450*/  UMOV UR10, UR11 ;  /* 0x0000000b000a7c82 */ /* 0x000fe40008000000 */
[----:B------:R-:W-:Y:S01]  /*2460*/  UMOV UR4, UR5 ;  /* 0x0000000500047c82 */ /* 0x000fe20008000000 */
[----:B---3--:R-:W-:Y:S02]  /*2470*/  USHF.R.U32.HI UR10, URZ, UR22, UR10 ;  /* 0x00000016ff0a7299 */ /* 0x008fe4000801160a */
[----:B----4-:R-:W-:Y:S02]  /*2480*/  UISETP.NE.AND UP2, UPT, UR20, 0x1, UPT ;  /* 0x000000011400788c */ /* 0x010fe4000bf45270 */
[----:B------:R-:W-:Y:S02]  /*2490*/  USHF.R.U32.HI UR4, URZ, UR13, UR4 ;  /* 0x0000000dff047299 */ /* 0x000fe40008011604 */
[----:B------:R-:W-:-:S02]  /*24a0*/  USEL UR5, UR41, UR10, !UP0 ;  /* 0x0000000a29057287 */ /* 0x000fc4000c000000 */
[----:B------:R-:W-:Y:S02]  /*24b0*/  USEL UR6, UR43, UR4, !UP2 ;  /* 0x000000042b067287 */ /* 0x000fe4000d000000 */
[----:B-1----:R-:W-:Y:S01]  /*24c0*/  UIMAD.WIDE.U32 UR10, UR5, UR8, URZ ;  /* 0x00000008050a72a5 */ /* 0x002fe2000f8e00ff */
[----:B------:R-:W-:Y:S01]  /*24d0*/  UMOV UR4, UR19 ;  /* 0x0000001300047c82 */ /* 0x000fe20008000000 */
[----:B------:R-:W-:Y:S02]  /*24e0*/  UIMAD.WIDE.U32 UR16, UR40, UR12, URZ ;  /* 0x0000000c281072a5 */ /* 0x000fe4000f8e00ff */
[----:B------:R-:W-:-:S03]  /*24f0*/  UIMAD.WIDE.U32 UR18, UR6, UR8, URZ ;  /* 0x00000008061272a5 */ /* 0x000fc6000f8e00ff */
[----:B------:R-:W-:Y:S01]  /*2500*/  UMOV UR10, UR11 ;  /* 0x0000000b000a7c82 */ /* 0x000fe20008000000 */
[----:B------:R-:W-:Y:S02]  /*2510*/  USHF.R.U32.HI UR4, URZ, UR22, UR4 ;  /* 0x00000016ff047299 */ /* 0x000fe40008011604 */
[----:B------:R-:W-:Y:S01]  /*2520*/  @UP3 USHF.R.U32.HI UR5, URZ, UR9, UR10 ;  /* 0x00000009ff053299 */ /* 0x000fe2000801160a */
[----:B------:R-:W-:Y:S01]  /*2530*/  UMOV UR16, UR17 ;  /* 0x0000001100107c82 */ /* 0x000fe20008000000 */
[----:B------:R-:W-:Y:S01]  /*2540*/  UMOV UR18, UR19 ;  /* 0x0000001300127c82 */ /* 0x000fe20008000000 */
[----:B------:R-:W-:Y:S02]  /*2550*/  USHF.R.U32.HI UR13, URZ, UR13, UR16 ;  /* 0x0000000dff0d7299 */ /* 0x000fe40008011610 */
[----:B------:R-:W-:Y:S02]  /*2560*/  USEL UR4, UR39, UR4, !UP0 ;  /* 0x0000000427047287 */ /* 0x000fe4000c000000 */
[----:B------:R-:W-:-:S02]  /*2570*/  @UP3 USHF.R.U32.HI UR6, URZ, UR9, UR18 ;  /* 0x00000009ff063299 */ /* 0x000fc40008011612 */
[----:B------:R-:W-:Y:S02]  /*2580*/  UIMAD UR10, UR42, UR5, URZ ;  /* 0x000000052a0a72a4 */ /* 0x000fe4000f8e02ff */
[----:B------:R-:W-:Y:S02]  /*2590*/  USEL UR5, UR40, UR13, !UP2 ;  /* 0x0000000d28057287 */ /* 0x000fe4000d000000 */
[----:B------:R-:W-:Y:S02]  /*25a0*/  UIMAD UR12, UR42, UR6, URZ ;  /* 0x000000062a0c72a4 */ /* 0x000fe4000f8e02ff */
[----:B------:R-:W-:Y:S02]  /*25b0*/  UISETP.GE.AND UP0, UPT, UR4, UR10, UPT ;  /* 0x0000000a0400728c */ /* 0x000fe4000bf06270 */
[----:B------:R-:W-:Y:S02]  /*25c0*/  UIMAD.WIDE.U32 UR10, UR4, UR8, URZ ;  /* 0x00000008040a72a5 */ /* 0x000fe4000f8e00ff */
[----:B------:R-:W-:-:S02]  /*25d0*/  UISETP.GE.OR UP0, UPT, UR5, UR12, UP0 ;  /* 0x0000000c0500728c */ /* 0x000fc40008706670 */
        /* <DEDUP_REMOVED lines=19> */
.L_x_40:
[----:B------:R-:W3:Y:S02]  /*2710*/  LDCU UR4, c[0x0][0xb30] ;  /* 0x00016600ff0477ac */ /* 0x000ee40008000800 */
[----:B---3--:R-:W-:-:S09]  /*2720*/  UISETP.NE.AND UP0, UPT, UR4, 0x1, UPT ;  /* 0x000000010400788c */ /* 0x008fd2000bf05270 */
[----:B------:R-:W-:Y:S05]  /*2730*/  BRA.U UP0, `(.L_x_41) ;  /* 0x0000000100447547 */ /* 0x000fea000b800000 */
[----:B------:R-:W3:Y:S01]  /*2740*/  LDCU.128 UR12, c[0x0][0xb10] ;  /* 0x00016200ff0c77ac */ /* 0x000ee20008000c00 */
[----:B------:R-:W4:Y:S01]  /*2750*/  LDCU UR10, c[0x0][0xb0c] ;  /* 0x00016180ff0a77ac */ /* 0x000f220008000800 */
[----:B------:R-:W1:Y:S01]  /*2760*/  LDCU UR6, c[0x0][0xb20] ;  /* 0x00016400ff0677ac */ /* 0x000e620008000800 */
[----:B---3--:R-:W-:Y:S02]  /*2770*/  UIMAD.WIDE.U32 UR8, UR40, UR12, URZ ;  /* 0x0000000c280872a5 */ /* 0x008fe4000f8e00ff */
[----:B------:R-:W-:Y:S02]  /*2780*/  UIMAD.WIDE.U32 UR4, UR39, UR15, URZ ;  /* 0x0000000f270472a5 */ /* 0x000fe4000f8e00ff */
[----:B----4-:R-:W-:Y:S02]  /*2790*/  UISETP.NE.AND UP2, UPT, UR10, 0x1, UPT ;  /* 0x000000010a00788c */ /* 0x010fe4000bf45270 */
[----:B------:R-:W-:Y:S01]  /*27a0*/  UISETP.NE.AND UP0, UPT, UR14, 0x1, UPT ;  /* 0x000000010e00788c */ /* 0x000fe2000bf05270 */
[----:B------:R-:W-:-:S02]  /*27b0*/  UMOV UR8, UR9 ;  /* 0x0000000900087c82 */ /* 0x000fc40008000000 */
[----:B------:R-:W-:Y:S01]  /*27c0*/  UMOV UR4, UR5 ;  /* 0x0000000500047c82 */ /* 0x000fe20008000000 */
[----:B------:R-:W-:Y:S02]  /*27d0*/  USHF.R.U32.HI UR13, URZ, UR13, UR8 ;  /* 0x0000000dff0d7299 */ /* 0x000fe40008011608 */
[----:B-1----:R-:W-:Y:S02]  /*27e0*/  USHF.R.U32.HI UR4, URZ, UR6, UR4 ;  /* 0x00000006ff047299 */ /* 0x002fe40008011604 */
[----:B------:R-:W-:Y:S02]  /*27f0*/  USEL UR5, UR40, UR13, !UP2 ;  /* 0x0000000d28057287 */ /* 0x000fe4000d000000 */
[----:B------:R-:W-:-:S04]  /*2800*/  USEL UR4, UR39, UR4, !UP0 ;  /* 0x0000000427047287 */ /* 0x000fc8000c000000 */
[----:B------:R-:W-:Y:S02]  /*2810*/  UIADD3 UR6, UPT, UPT, UR5, -UR4, URZ ;  /* 0x8000000405067290 */ /* 0x000fe4000fffe0ff */
[----:B------:R-:W-:Y:S02]  /*2820*/  UIADD3 UR4, UPT, UPT, -UR5, UR4, URZ ;  /* 0x0000000405047290 */ /* 0x000fe4000fffe1ff */
[----:B------:R-:W-:Y:S02]  /*2830*/  UIMAD UR39, UR6, UR14, UR39 ;  /* 0x0000000e062772a4 */ /* 0x000fe4000f8e0227 */
[----:B------:R-:W-:-:S12]  /*2840*/  UIMAD UR40, UR4, UR10, UR40 ;  /* 0x0000000a042872a4 */ /* 0x000fd8000f8e0228 */
.L_x_41:
[----:B------:R-:W-:Y:S01]  /*2850*/  VIADD R11, R11, 0x1 ;  /* 0x000000010b0b7836 */ /* 0x000fe20000000000 */
[----:B------:R-:W-:Y:S02]  /*2860*/  R2UR UR5, R48 ;  /* 0x00000000300572ca */ /* 0x000fe400000e0000 */
[----:B------:R-:W-:Y:S02]  /*2870*/  R2UR UR4, R47 ;  /* 0x000000002f0472ca */ /* 0x000fe400000e0000 */
[C---:B------:R-:W-:Y:S02]  /*2880*/  ISETP.NE.AND P0, PT, R11.reuse, 0x2, PT ;  /* 0x000000020b00780c */ /* 0x040fe40003f05270 */
[----:B------:R-:W-:Y:S02]  /*2890*/  PLOP3.LUT P1, PT, PT, PT, PT, 0x80, 0x8 ;  /* 0x000000000008781c */ /* 0x000fe40003f2f070 */
[----:B-1----:R-:W-:Y:S02]  /*28a0*/  SEL R0, RZ, 0x1, P0 ;  /* 0x00000001ff007807 */ /* 0x002fe40000000000 */
[----:B------:R-:W-:-:S02]  /*28b0*/  SEL R11, R11, RZ, P0 ;  /* 0x000000ff0b0b7207 */ /* 0x000fc40000000000 */
[----:B------:R-:W-:Y:S01]  /*28c0*/  LOP3.LUT R10, R10, R0, RZ, 0x3c, !PT ;  /* 0x000000000a0a7212 */ /* 0x000fe200078e3cff */
[----:B------:R-:W-:Y:S02]  /*28d0*/  UIADD3 UR16, UPT, UPT, UR40, UR5, URZ ;  /* 0x0000000528107290 */ /* 0x000fe4000fffe0ff */
[----:B------:R-:W-:Y:S01]  /*28e0*/  UIADD3 UR20, UPT, UPT, UR39, UR4, URZ ;  /* 0x0000000427147290 */ /* 0x000fe2000fffe0ff */
[----:B------:R-:W-:Y:S11]  /*28f0*/  BRA.U UP1, `(.L_x_42) ;  /* 0xfffffff101447547 */ /* 0x000ff6000b83ffff */
[----:B------:R-:W-:Y:S01]  /*2900*/  UIADD3 UR21, UPT, UPT, UR21, 0x28, URZ ;  /* 0x0000002815157890 */ /* 0x000fe2000fffe0ff */
[----:B------:R-:W-:-:S03]  /*2910*/  SHF.L.U32 R2, R12, 0x1f, RZ ;  /* 0x0000001f0c027819 */ /* 0x000fc600000006ff */
[----:B------:R-:W-:-:S09]  /*2920*/  ULEA UR4, UR7, UR21, 0x3 ;  /* 0x0000001507047291 */ /* 0x000fd2000f8e18ff */
[----:B------:R-:W1:Y:S02]  /*2930*/  SYNCS.PHASECHK.TRANS64.TRYWAIT P0, [UR4], R2 ;  /* 0x00000002ff0075a7 */ /* 0x000e640008001104 */
[----:B-1----:R-:W-:Y:S05]  /*2940*/  @!P0 BRA `(.L_x_43) ;  /* 0x0000006000048947 */ /* 0x002fea0003800000 */
.L_x_144:
[----:B------:R-:W-:-:S04]  /*2950*/  UIADD3 UR4, UPT, UPT, UR7, 0x1, URZ ;  /* 0x0000000107047890 */ /* 0x000fc8000fffe0ff */
[----:B------:R-:W-:-:S04]  /*2960*/  UISETP.NE.AND UP0, UPT, UR4, 0x5, UPT ;  /* 0x000000050400788c */ /* 0x000fc8000bf05270 */
[----:B------:R-:W-:Y:S02]  /*2970*/  USEL UR6, URZ, 0x1, UP0 ;  /* 0x00000001ff067887 */ /* 0x000fe40008000000 */
[----:B------:R-:W-:-:S04]  /*2980*/  USEL UR4, UR4, URZ, UP0 ;  /* 0x000000ff04047287 */ /* 0x000fc80008000000 */
[----:B------:R-:W-:Y:S01]  /*2990*/  ULEA UR5, UR4, UR21, 0x3 ;  /* 0x0000001504057291 */ /* 0x000fe2000f8e18ff */
[----:B-1----:R-:W-:-:S04]  /*29a0*/  LOP3.LUT R2, R12, UR6, RZ, 0x3c, !PT ;  /* 0x000000060c027c12 */ /* 0x002fc8000f8e3cff */
[----:B------:R-:W-:-:S04]  /*29b0*/  SHF.L.U32 R3, R2, 0x1f, RZ ;  /* 0x0000001f02037819 */ /* 0x000fc800000006ff */
[----:B------:R-:W1:Y:S02]  /*29c0*/  SYNCS.PHASECHK.TRANS64.TRYWAIT P0, [UR5], R3 ;  /* 0x00000003ff0075a7 */ /* 0x000e640008001105 */
[----:B-1----:R-:W-:Y:S05]  /*29d0*/  @!P0 BRA `(.L_x_44) ;  /* 0x0000005c00f88947 */ /* 0x002fea0003800000 */
.L_x_146:
[----:B------:R-:W-:-:S04]  /*29e0*/  UIADD3 UR4, UPT, UPT, UR4, 0x1, URZ ;  /* 0x0000000104047890 */ /* 0x000fc8000fffe0ff */
[----:B------:R-:W-:-:S04]  /*29f0*/  UISETP.NE.AND UP0, UPT, UR4, 0x5, UPT ;  /* 0x000000050400788c */ /* 0x000fc8000bf05270 */
[----:B------:R-:W-:Y:S02]  /*2a00*/  USEL UR6, URZ, 0x1, UP0 ;  /* 0x00000001ff067887 */ /* 0x000fe40008000000 */
[----:B------:R-:W-:-:S04]  /*2a10*/  USEL UR4, UR4, URZ, UP0 ;  /* 0x000000ff04047287 */ /* 0x000fc80008000000 */
[----:B------:R-:W-:Y:S01]  /*2a20*/  ULEA UR5, UR4, UR21, 0x3 ;  /* 0x0000001504057291 */ /* 0x000fe2000f8e18ff */
[----:B------:R-:W-:-:S04]  /*2a30*/  LOP3.LUT R2, R2, UR6, RZ, 0x3c, !PT ;  /* 0x0000000602027c12 */ /* 0x000fc8000f8e3cff */
[----:B-1----:R-:W-:-:S04]  /*2a40*/  SHF.L.U32 R3, R2, 0x1f, RZ ;  /* 0x0000001f02037819 */ /* 0x002fc800000006ff */
[----:B------:R-:W1:Y:S02]  /*2a50*/  SYNCS.PHASECHK.TRANS64.TRYWAIT P0, [UR5], R3 ;  /* 0x00000003ff0075a7 */ /* 0x000e640008001105 */
[----:B-1----:R-:W-:Y:S05]  /*2a60*/  @!P0 BRA `(.L_x_45) ;  /* 0x0000005c00ec8947 */ /* 0x002fea0003800000 */
.L_x_148:
        /* <DEDUP_REMOVED lines=9> */
.L_x_150:
[----:B------:R-:W-:-:S04]  /*2b00*/  UIADD3 UR4, UPT, UPT, UR4, 0x1, URZ ;  /* 0x0000000104047890 */ /* 0x000fc8000fffe0ff */
[----:B------:R-:W-:-:S04]  /*2b10*/  UISETP.NE.AND UP0, UPT, UR4, 0x5, UPT ;  /* 0x000000050400788c */ /* 0x000fc8000bf05270 */
[----:B------:R-:W-:Y:S02]  /*2b20*/  USEL UR5, URZ, 0x1, UP0 ;  /* 0x00000001ff057887 */ /* 0x000fe40008000000 */
[----:B------:R-:W-:-:S04]  /*2b30*/  USEL UR4, UR4, URZ, UP0 ;  /* 0x000000ff04047287 */ /* 0x000fc80008000000 */
[----:B------:R-:W-:Y:S01]  /*2b40*/  ULEA UR4, UR4, UR21, 0x3 ;  /* 0x0000001504047291 */ /* 0x000fe2000f8e18ff */
[----:B------:R-:W-:-:S04]  /*2b50*/  LOP3.LUT R2, R2, UR5, RZ, 0x3c, !PT ;  /* 0x0000000502027c12 */ /* 0x000fc8000f8e3cff */
[----:B------:R-:W-:Y:S01]  /*2b60*/  SHF.L.U32 R2, R2, 0x1f, RZ ;  /* 0x0000001f02027819 */ /* 0x000fe200000006ff */
[----:B-1----:R-:W-:-:S07]  /*2b70*/  IMAD.U32 R0, RZ, RZ, UR4 ;  /* 0x00000004ff007e24 */ /* 0x002fce000f8e00ff */
.L_x_47:
[----:B-1----:R1:W3:Y:S02]  /*2b80*/  SYNCS.PHASECHK.TRANS64.TRYWAIT P0, [R0+URZ], R2 ;  /* 0x00000002000075a7 */ /* 0x0022e400080011ff */
[----:B---3--:R-:W-:Y:S05]  /*2b90*/  @!P0 NANOSLEEP.SYNCS 0x989680 ;  /* 0x009896800000895d */ /* 0x008fea0003900000 */
[----:B------:R-:W3:Y:S02]  /*2ba0*/  @!P0 SYNCS.PHASECHK.TRANS64 P0, [R0+URZ], R2 ;  /* 0x00000002000085a7 */ /* 0x000ee400080010ff */
[----:B--23--:R-:W-:Y:S05]  /*2bb0*/  @P0 EXIT ;  /* 0x000000000000094d */ /* 0x00cfea0003800000 */
[----:B------:R-:W-:Y:S05]  /*2bc0*/  BRA `(.L_x_47) ;  /* 0xfffffffc00ec7947 */ /* 0x000fea000383ffff */
.L_x_22:
[----:B------:R-:W2:Y:S02]  /*2bd0*/  S2UR UR4, SR_CgaCtaId ;  /* 0x00000000000479c3 */ /* 0x000ea40000008800 */
[----:B--2---:R-:W-:-:S04]  /*2be0*/  UISETP.NE.AND UP0, UPT, UR4, URZ, UPT ;  /* 0x000000ff0400728c */ /* 0x004fc8000bf05270 */
[----:B------:R-:W-:-:S09]  /*2bf0*/  UISETP.NE.OR UP0, UPT, UR17, 0x1, UP0 ;  /* 0x000000011100788c */ /* 0x000fd20008705670 */
[----:B------:R-:W-:Y:S05]  /*2c00*/  BRA.U UP0, `(.L_x_48) ;  /* 0x00000005004c7547 */ /* 0x000fea000b800000 */
[----:B------:R-:W2:Y:S01]  /*2c10*/  S2UR UR5, SR_CgaCtaId ;  /* 0x00000000000579c3 */ /* 0x000ea20000008800 */
[----:B------:R-:W-:Y:S01]  /*2c20*/  UMOV UR4, 0x400 ;  /* 0x0000040000047882 */ /* 0x000fe20000000000 */
[----:B------:R-:W-:Y:S01]  /*2c30*/  ISETP.GE.U32.AND P2, PT, R0, 0x4, PT ;  /* 0x000000040000780c */ /* 0x000fe20003f46070 */
[----:B------:R-:W-:Y:S01]  /*2c40*/  IMAD.MOV.U32 R12, RZ, RZ, 0x1 ;  /* 0x00000001ff0c7424 */ /* 0x000fe200078e00ff */
[----:B------:R-:W-:Y:S02]  /*2c50*/  CS2R R10, SRZ ;  /* 0x00000000000a7805 */ /* 0x000fe4000001ff00 */
[----:B------:R-:W-:Y:S01]  /*2c60*/  CS2R R8, SRZ ;  /* 0x0000000000087805 */ /* 0x000fe2000001ff00 */
[----:B--2---:R-:W-:-:S03]  /*2c70*/  ULEA UR6, UR5, UR4, 0x18 ;  /* 0x0000000405067291 */ /* 0x004fc6000f8ec0ff */
[----:B------:R-:W-:-:S09]  /*2c80*/  UMOV UR5, URZ ;  /* 0x000000ff00057c82 */ /* 0x000fd20008000000 */
.L_x_52:
[----:B------:R-:W-:Y:S02]  /*2c90*/  LEA R2, R8, UR6, 0x3 ;  /* 0x0000000608027c11 */ /* 0x000fe4000f8e18ff */
[----:B------:R-:W-:-:S03]  /*2ca0*/  SHF.L.U32 R4, R9, 0x1f, RZ ;  /* 0x0000001f09047819 */ /* 0x000fc600000006ff */
[----:B------:R-:W-:Y:S01]  /*2cb0*/  VIADD R5, R2, 0x110 ;  /* 0x0000011002057836 */ /* 0x000fe20000000000 */
[----:B------:R-:W2:Y:S02]  /*2cc0*/  SYNCS.PHASECHK.TRANS64.TRYWAIT P0, [R2+URZ+0x100], R4 ;  /* 0x00010004020075a7 */ /* 0x000ea400080011ff */
[----:B--2---:R-:W-:Y:S05]  /*2cd0*/  @!P0 BRA `(.L_x_49) ;  /* 0x0000005c00808947 */ /* 0x004fea0003800000 */
.L_x_151:
[----:B------:R-:W-:Y:S01]  /*2ce0*/  ULEA UR4, UR5, UR6, 0x3 ;  /* 0x0000000605047291 */ /* 0x000fe2000f8e18ff */
[----:B--2---:R-:W-:Y:S01]  /*2cf0*/  PRMT R2, RZ, 0x654, R5 ;  /* 0x00000654ff027816 */ /* 0x004fe20000000005 */
[----:B------:R-:W-:Y:S01]  /*2d00*/  @!P2 IMAD.MOV.U32 R4, RZ, RZ, 0x10 ;  /* 0x00000010ff04a424 */ /* 0x000fe200078e00ff */
[----:B------:R-:W-:Y:S01]  /*2d10*/  SHF.L.U32 R5, R12, 0x1f, RZ ;  /* 0x0000001f0c057819 */ /* 0x000fe200000006ff */
[----:B------:R-:W-:Y:S01]  /*2d20*/  UIADD3 UR7, UPT, UPT, UR4, 0xa0, URZ ;  /* 0x000000a004077890 */ /* 0x000fe2000fffe0ff */
[----:B------:R2:W-:Y:S05]  /*2d30*/  SYNCS.ARRIVE.TRANS64.RED.A1T0 RZ, [R2+URZ], RZ ;  /* 0x000000ff02ff79a7 */ /* 0x0005ea00081004ff */
[----:B------:R-:W-:Y:S01]  /*2d40*/  IMAD.U32 R6, RZ, RZ, UR7 ;  /* 0x00000007ff067e24 */ /* 0x000fe2000f8e00ff */
[----:B------:R-:W3:Y:S04]  /*2d50*/  SYNCS.PHASECHK.TRANS64.TRYWAIT P0, [UR4+0xb0], R5 ;  /* 0x0000b005ff0075a7 */ /* 0x000ee80008001104 */
[----:B------:R-:W-:Y:S01]  /*2d60*/  PRMT R6, R0, 0x654, R6 ;  /* 0x0000065400067816 */ /* 0x000fe20000000006 */
[----:B--23--:R-:W-:Y:S06]  /*2d70*/  @!P0 BRA `(.L_x_50) ;  /* 0x0000005c006c8947 */ /* 0x00cfec0003800000 */
.L_x_153:
[----:B------:R-:W-:Y:S01]  /*2d80*/  ULEA UR8, UR5, UR6, 0x4 ;  /* 0x0000000605087291 */ /* 0x000fe2000f8e20ff */
[----:B------:R-:W-:Y:S01]  /*2d90*/  SEL R3, R6, R3, !P2 ;  /* 0x0000000306037207 */ /* 0x000fe20005000000 */
[----:B------:R-:W-:Y:S01]  /*2da0*/  UIADD3 UR9, UPT, UPT, UR4, 0xa0, URZ ;  /* 0x000000a004097890 */ /* 0x000fe2000fffe0ff */
[----:B--2---:R-:W-:Y:S01]  /*2db0*/  LEA R2, R11, UR6, 0x3 ;  /* 0x000000060b027c11 */ /* 0x004fe2000f8e18ff */
[----:B------:R-:W-:Y:S01]  /*2dc0*/  UIADD3 UR8, UPT, UPT, UR8, 0x130, URZ ;  /* 0x0000013008087890 */ /* 0x000fe2000fffe0ff */
[----:B------:R2:W-:Y:S01]  /*2dd0*/  @!P2 SYNCS.ARRIVE.TRANS64.RED RZ, [R3+URZ], R4 ;  /* 0x0000000403ffa9a7 */ /* 0x0005e200080004ff */
[----:B------:R-:W-:Y:S01]  /*2de0*/  UIADD3 UR4, UPT, UPT, UR5, 0x1, URZ ;  /* 0x0000000105047890 */ /* 0x000fe2000fffe0ff */
[----:B------:R-:W-:-:S03]  /*2df0*/  VIADD R8, R8, 0x1 ;  /* 0x0000000108087836 */ /* 0x000fc60000000000 */
[----:B------:R-:W-:Y:S02]  /*2e00*/  UISETP.NE.AND UP0, UPT, UR4, 0x2, UPT ;  /* 0x000000020400788c */ /* 0x000fe4000bf05270 */
[----:B------:R-:W-:Y:S01]  /*2e10*/  ISETP.NE.AND P0, PT, R8, 0x2, PT ;  /* 0x000000020800780c */ /* 0x000fe20003f05270 */
[----:B------:R-:W-:Y:S06]  /*2e20*/  UGETNEXTWORKID.BROADCAST [UR8], [UR9] ;  /* 0x00000000080073ca */ /* 0x000fec0008000100 */
[----:B------:R-:W-:Y:S02]  /*2e30*/  USEL UR7, URZ, 0x1, UP0 ;  /* 0x00000001ff077887 */ /* 0x000fe40008000000 */
[----:B------:R-:W-:-:S04]  /*2e40*/  USEL UR5, UR4, URZ, UP0 ;  /* 0x000000ff04057287 */ /* 0x000fc80008000000 */
[----:B------:R-:W-:Y:S02]  /*2e50*/  LOP3.LUT R12, R12, UR7, RZ, 0x3c, !PT ;  /* 0x000000070c0c7c12 */ /* 0x000fe4000f8e3cff */
[----:B--2---:R-:W-:-:S04]  /*2e60*/  SHF.L.U32 R4, R10, 0x1f, RZ ;  /* 0x0000001f0a047819 */ /* 0x004fc800000006ff */
[----:B------:R-:W2:Y:S02]  /*2e70*/  SYNCS.PHASECHK.TRANS64.TRYWAIT P1, [R2+URZ+0xa0], R4 ;  /* 0x0000a004020075a7 */ /* 0x000ea400080211ff */
[----:B--2---:R-:W-:Y:S05]  /*2e80*/  @!P1 BRA `(.L_x_51) ;  /* 0x0000005c00409947 */ /* 0x004fea0003800000 */
.L_x_154:
[C---:B--2---:R-:W-:Y:S01]  /*2e90*/  LEA R4, R11.reuse, UR6, 0x4 ;  /* 0x000000060b047c11 */ /* 0x044fe2000f8e20ff */
[----:B------:R-:W-:Y:S01]  /*2ea0*/  VIADD R2, R2, 0xb0 ;  /* 0x000000b002027836 */ /* 0x000fe20000000000 */
[----:B------:R-:W-:Y:S01]  /*2eb0*/  SEL R8, R8, RZ, P0 ;  /* 0x000000ff08087207 */ /* 0x000fe20000000000 */
[----:B------:R-:W-:-:S03]  /*2ec0*/  VIADD R11, R11, 0x1 ;  /* 0x000000010b0b7836 */ /* 0x000fc60000000000 */
[----:B------:R-:W2:Y:S01]  /*2ed0*/  LDS.128 R4, [R4+0x130] ;  /* 0x0001300004047984 */ /* 0x000ea20000000c00 */
[----:B------:R-:W-:Y:S02]  /*2ee0*/  PRMT R2, RZ, 0x654, R2 ;  /* 0x00000654ff027816 */ /* 0x000fe40000000002 */
[C---:B------:R-:W-:Y:S01]  /*2ef0*/  ISETP.NE.AND P1, PT, R11.reuse, 0x2, PT ;  /* 0x000000020b00780c */ /* 0x040fe20003f25270 */
[----:B------:R-:W-:Y:S01]  /*2f00*/  @!PT LDS RZ, [RZ] ;  /* 0x00000000fffff984 */ /* 0x000fe20000000800 */
[----:B------:R-:W-:Y:S01]  /*2f10*/  @!PT LDS RZ, [RZ] ;  /* 0x00000000fffff984 */ /* 0x000fe20000000800 */
[----:B------:R-:W-:Y:S01]  /*2f20*/  @!PT LDS RZ, [RZ] ;  /* 0x00000000fffff984 */ /* 0x000fe20000000800 */
[----:B------:R-:W-:Y:S01]  /*2f30*/  @!PT LDS RZ, [RZ] ;  /* 0x00000000fffff984 */ /* 0x000fe20000000800 */
[----:B------:R3:W-:Y:S06]  /*2f40*/  MEMBAR.ALL.CTA ;  /* 0x0000000000007992 */ /* 0x0007ec0000008000 */
[----:B---3--:R-:W3:Y:S01]  /*2f50*/  FENCE.VIEW.ASYNC.S ;  /* 0x00000000000073c6 */ /* 0x008ee20000000000 */
[----:B------:R-:W-:Y:S01]  /*2f60*/  SEL R11, R11, RZ, P1 ;  /* 0x000000ff0b0b7207 */ /* 0x000fe20000800000 */
[----:B---3--:R3:W-:Y:S01]  /*2f70*/  SYNCS.ARRIVE.TRANS64.RED.A1T0 RZ, [R2+URZ], RZ ;  /* 0x000000ff02ff79a7 */ /* 0x0087e200081004ff */
[----:B--2---:R-:W-:-:S02]  /*2f80*/  LOP3.LUT P3, RZ, R6, 0x1, RZ, 0xc0, !PT ;  /* 0x0000000106ff7812 */ /* 0x004fc4000786c0ff */
[----:B------:R-:W-:-:S04]  /*2f90*/  SEL R4, RZ, 0x1, P1 ;  /* 0x00000001ff047807 */ /* 0x000fc80000800000 */
[----:B------:R-:W-:Y:S02]  /*2fa0*/  LOP3.LUT R10, R10, R4, RZ, 0x3c, !PT ;  /* 0x000000040a0a7212 */ /* 0x000fe400078e3cff */
[----:B---3--:R-:W-:-:S04]  /*2fb0*/  SEL R2, RZ, 0x1, P0 ;  /* 0x00000001ff027807 */ /* 0x008fc80000000000 */
[----:B------:R-:W-:Y:S01]  /*2fc0*/  LOP3.LUT R9, R9, R2, RZ, 0x3c, !PT ;  /* 0x0000000209097212 */ /* 0x000fe200078e3cff */
[----:B------:R-:W-:Y:S06]  /*2fd0*/  @P3 BRA `(.L_x_52) ;  /* 0xfffffffc002c3947 */ /* 0x000fec000383ffff */
[----:B------:R-:W-:Y:S01]  /*2fe0*/  ULEA UR4, UR5, UR6, 0x3 ;  /* 0x0000000605047291 */ /* 0x000fe2000f8e18ff */
[----:B------:R-:W-:-:S08]  /*2ff0*/  SHF.L.U32 R2, R12, 0x1f, RZ ;  /* 0x0000001f0c027819 */ /* 0x000fd000000006ff */
[----:B------:R-:W2:Y:S02]  /*3000*/  SYNCS.PHASECHK.TRANS64 P0, [UR4+0xb0], R2 ;  /* 0x0000b002ff0075a7 */ /* 0x000ea40008001004 */
[----:B--2---:R-:W-:Y:S05]  /*3010*/  @P0 BRA `(.L_x_53) ;  /* 0x0000000000080947 */ /* 0x004fea0003800000 */
[----:B------:R-:W2:Y:S02]  /*3020*/  SYNCS.PHASECHK.TRANS64.TRYWAIT P0, [UR4+0xb0], R2 ;  /* 0x0000b002ff0075a7 */ /* 0x000ea40008001104 */
[----:B--2---:R-:W-:Y:S05]  /*3030*/  @!P0 BRA `(.L_x_54) ;  /* 0x0000005800e88947 */ /* 0x004fea0003800000 */
.L_x_53:
[----:B------:R-:W-:-:S04]  /*3040*/  UIADD3 UR7, UPT, UPT, UR5, 0x1, URZ ;  /* 0x0000000105077890 */ /* 0x000fc8000fffe0ff */
[----:B------:R-:W-:-:S04]  /*3050*/  UISETP.NE.AND UP0, UPT, UR7, 0x2, UPT ;  /* 0x000000020700788c */ /* 0x000fc8000bf05270 */
[----:B------:R-:W-:Y:S02]  /*3060*/  USEL UR8, URZ, 0x1, UP0 ;  /* 0x00000001ff087887 */ /* 0x000fe40008000000 */
[----:B------:R-:W-:-:S04]  /*3070*/  USEL UR7, UR7, URZ, UP0 ;  /* 0x000000ff07077287 */ /* 0x000fc80008000000 */
[----:B------:R-:W-:Y:S01]  /*3080*/  ULEA UR7, UR7, UR6, 0x3 ;  /* 0x0000000607077291 */ /* 0x000fe2000f8e18ff */
[----:B--2---:R-:W-:-:S04]  /*3090*/  LOP3.LUT R2, R12, UR8, RZ, 0x3c, !PT ;  /* 0x000000080c027c12 */ /* 0x004fc8000f8e3cff */
[----:B------:R-:W-:-:S04]  /*30a0*/  SHF.L.U32 R0, R2, 0x1f, RZ ;  /* 0x0000001f02007819 */ /* 0x000fc800000006ff */
[----:B------:R-:W2:Y:S02]  /*30b0*/  SYNCS.PHASECHK.TRANS64 P0, [UR7+0xb0], R0 ;  /* 0x0000b000ff0075a7 */ /* 0x000ea40008001007 */
[----:B-12---:R-:W-:Y:S05]  /*30c0*/  @P0 EXIT ;  /* 0x000000000000094d */ /* 0x006fea0003800000 */
[----:B------:R-:W-:Y:S02]  /*30d0*/  SHF.L.U32 R2, R2, 0x1f, RZ ;  /* 0x0000001f02027819 */ /* 0x000fe400000006ff */
[----:B------:R-:W-:-:S07]  /*30e0*/  MOV R0, UR7 ;  /* 0x0000000700007c02 */ /* 0x000fce0008000f00 */
.L_x_55:
[----:B-1----:R1:W2:Y:S02]  /*30f0*/  SYNCS.PHASECHK.TRANS64.TRYWAIT P0, [R0+URZ+0xb0], R2 ;  /* 0x0000b002000075a7 */ /* 0x0022a400080011ff */
[----:B--2---:R-:W-:Y:S05]  /*3100*/  @!P0 NANOSLEEP.SYNCS 0x989680 ;  /* 0x009896800000895d */ /* 0x004fea0003900000 */
[----:B------:R-:W2:Y:S02]  /*3110*/  @!P0 SYNCS.PHASECHK.TRANS64 P0, [R0+URZ+0xb0], R2 ;  /* 0x0000b002000085a7 */ /* 0x000ea400080010ff */
[----:B--2---:R-:W-:Y:S05]  /*3120*/  @P0 EXIT ;  /* 0x000000000000094d */ /* 0x004fea0003800000 */
[----:B------:R-:W-:Y:S05]  /*3130*/  BRA `(.L_x_55) ;  /* 0xfffffffc00ec7947 */ /* 0x000fea000383ffff */
.L_x_48:
[----:B------:R-:W-:Y:S05]  /*3140*/  BRA.U UP4, `(.L_x_56) ;  /* 0x0000000d04d87547 */ /* 0x000fea000b800000 */
[----:B------:R-:W2:Y:S01]  /*3150*/  S2UR UR7, SR_CgaCtaId ;  /* 0x00000000000779c3 */ /* 0x000ea20000008800 */
[----:B------:R-:W-:Y:S01]  /*3160*/  UMOV UR4, 0x40 ;  /* 0x0000004000047882 */ /* 0x000fe20000000000 */
[----:B------:R-:W-:Y:S01]  /*3170*/  NOP ;  /* 0x0000000000007918 */ /* 0x000fe20000000000 */
[----:B------:R-:W-:Y:S01]  /*3180*/  UMOV UR6, 0x400 ;  /* 0x0000040000067882 */ /* 0x000fe20000000000 */
[----:B--2---:R-:W-:Y:S02]  /*3190*/  ULEA UR5, UR7, UR4, 0x18 ;  /* 0x0000000407057291 */ /* 0x004fe4000f8ec0ff */
[----:B------:R-:W-:-:S07]  /*31a0*/  ULEA UR6, UR7, UR6, 0x18 ;  /* 0x0000000607067291 */ /* 0x000fce000f8ec0ff */
[----:B------:R-:W2:Y:S02]  /*31b0*/  LDS.U8 R0, [UR5+0x1c] ;  /* 0x00001c05ff007984 */ /* 0x000ea40008000000 */
[----:B--2---:R-:W-:-:S13]  /*31c0*/  ISETP.NE.AND P0, PT, R0, RZ, PT ;  /* 0x000000ff0000720c */ /* 0x004fda0003f05270 */
[----:B------:R-:W-:Y:S05]  /*31d0*/  @P0 BRA `(.L_x_57) ;  /* 0x0000000000580947 */ /* 0x000fea0003800000 */
[----:B------:R-:W-:-:S13]  /*31e0*/  ELECT P0, URZ, PT ;  /* 0x0000000000ff782f */ /* 0x000fda0003800000 */
[----:B------:R-:W-:Y:S05]  /*31f0*/  @!P0 BRA `(.L_x_58) ;  /* 0x0000000000608947 */ /* 0x000fea0003800000 */
[----:B------:R-:W-:Y:S01]  /*3200*/  UMOV UR4, 0x10 ;  /* 0x0000001000047882 */ /* 0x000fe20000000000 */
[----:B------:R-:W-:Y:S01]  /*3210*/  HFMA2 R0, -RZ, RZ, 0, 5.9604644775390625e-08 ;  /* 0x00000001ff007431 */ /* 0x000fe200000001ff */
[----:B------:R-:W-:-:S03]  /*3220*/  MOV R3, 0xffff ;  /* 0x0000ffff00037802 */ /* 0x000fc60000000f00 */
[----:B------:R-:W-:Y:S04]  /*3230*/  DEPBAR.LE SB2, 0x36 ;  /* 0x0000ad800000791a */ /* 0x000fe80000000000 */
[----:B------:R-:W2:Y:S02]  /*3240*/  UTCATOMSWS.FIND_AND_SET.ALIGN UP0, UR4, UR4 ;  /* 0x00000004000475e3 */ /* 0x000ea40008000800 */
[----:B--2---:R-:W-:Y:S01]  /*3250*/  MOV R4, UR4 ;  /* 0x0000000400047c02 */ /* 0x004fe20008000f00 */
[----:B------:R-:W-:Y:S06]  /*3260*/  BRA.U UP0, `(.L_x_59) ;  /* 0x0000000100187547 */ /* 0x000fec000b800000 */
.L_x_60:
[----:B------:R-:W-:Y:S05]  /*3270*/  NANOSLEEP 0x64 ;  /* 0x000000640000795d */ /* 0x000fea0003800000 */
[----:B------:R-:W-:-:S05]  /*3280*/  UMOV UR4, 0x10 ;  /* 0x0000001000047882 */ /* 0x000fca0000000000 */
[----:B------:R-:W-:Y:S04]  /*3290*/  DEPBAR.LE SB2, 0x36 ;  /* 0x0000ad800000791a */ /* 0x000fe80000000000 */
[----:B------:R-:W2:Y:S02]  /*32a0*/  UTCATOMSWS.FIND_AND_SET.ALIGN UP0, UR4, UR4 ;  /* 0x00000004000475e3 */ /* 0x000ea40008000800 */
[----:B--2---:R-:W-:Y:S01]  /*32b0*/  MOV R4, UR4 ;  /* 0x0000000400047c02 */ /* 0x004fe20008000f00 */
[----:B------:R-:W-:Y:S05]  /*32c0*/  BRA.U !UP0, `(.L_x_60) ;  /* 0xfffffffd08e87547 */ /* 0x000fea000b83ffff */
.L_x_59:
[-C--:B------:R-:W-:Y:S02]  /*32d0*/  SHF.L.U32 R3, R3, R4.reuse, RZ ;  /* 0x0000000403037219 */ /* 0x080fe400000006ff */
[----:B------:R-:W-:Y:S01]  /*32e0*/  SHF.L.U32 R0, R0, R4, RZ ;  /* 0x0000000400007219 */ /* 0x000fe200000006ff */
[----:B------:R-:W-:Y:S02]  /*32f0*/  IMAD.SHL.U32 R4, R4, 0x20, RZ ;  /* 0x0000002004047824 */ /* 0x000fe400078e00ff */
[----:B------:R2:W-:Y:S04]  /*3300*/  ATOMS.OR RZ, [UR5+0x14], R3 ;  /* 0x00001403ffff798c */ /* 0x0005e8000b000005 */
[----:B------:R2:W-:Y:S04]  /*3310*/  ATOMS.OR RZ, [UR5+0x18], R0 ;  /* 0x00001800ffff798c */ /* 0x0005e8000b000005 */
[----:B------:R2:W-:Y:S01]  /*3320*/  STS [UR6+0x150], R4 ;  /* 0x00015004ff007988 */ /* 0x0005e20008000806 */
[----:B------:R-:W-:Y:S05]  /*3330*/  BRA `(.L_x_58) ;  /* 0x0000000000107947 */ /* 0x000fea0003800000 */
.L_x_57:
[----:B------:R-:W-:Y:S02]  /*3340*/  MOV R0, 0xffffffff ;  /* 0xffffffff00007802 */ /* 0x000fe40000000f00 */
[----:B------:R-:W-:-:S03]  /*3350*/  MOV R4, 0x3380 ;  /* 0x0000338000047802 */ /* 0x000fc60000000f00 */
[----:B------:R2:W-:Y:S04]  /*3360*/  STS [UR6+0x150], R0 ;  /* 0x00015000ff007988 */ /* 0x0005e80008000806 */
[----:B-12--5:R-:W-:Y:S05]  /*3370*/  CALL.REL.NOINC `($__internal_1_$__cuda_sm10x_tcgen05_guardrail_trap_phase_invalid_during_alloc) ;  /* 0x0000006000307944 */ /* 0x026fea0003c00000 */
.L_x_58:
[----:B------:R-:W-:Y:S05]  /*3380*/  WARPSYNC.ALL ;  /* 0x0000000000007948 */ /* 0x000fea0003800000 */
[----:B------:R-:W3:Y:S01]  /*3390*/  S2UR UR4, SR_CgaCtaId ;  /* 0x00000000000479c3 */ /* 0x000ee20000008800 */
[----:B------:R-:W-:Y:S01]  /*33a0*/  UMOV UR26, 0x400 ;  /* 0x00000400001a7882 */ /* 0x000fe20000000000 */
[----:B------:R-:W-:-:S06]  /*33b0*/  NOP ;  /* 0x0000000000007918 */ /* 0x000fcc0000000000 */
[----:B------:R-:W-:Y:S06]  /*33c0*/  BAR.ARV 0x6, 0xa0 ;  /* 0x0182800000007b1d */ /* 0x000fec0000002000 */
[----:B------:R-:W4:Y:S01]  /*33d0*/  LDCU UR5, c[0x0][0x38c] ;  /* 0x00007180ff0577ac */ /* 0x000f220008000800 */
[----:B------:R-:W-:Y:S01]  /*33e0*/  LOP3.LUT R2, R2, 0xffff, RZ, 0xc0, !PT ;  /* 0x0000ffff02027812 */ /* 0x000fe200078ec0ff */
[----:B------:R-:W-:Y:S01]  /*33f0*/  IMAD.MOV.U32 R11, RZ, RZ, 0x1 ;  /* 0x00000001ff0b7424 */ /* 0x000fe200078e00ff */
[----:B------:R-:W-:Y:S01]  /*3400*/  CS2R R8, SRZ ;  /* 0x0000000000087805 */ /* 0x000fe2000001ff00 */
[----:B------:R-:W1:Y:S01]  /*3410*/  LDCU UR7, c[0x0][0x38c] ;  /* 0x00007180ff0777ac */ /* 0x000e620008000800 */
[----:B------:R-:W-:Y:S01]  /*3420*/  R2UR UR27, R2 ;  /* 0x00000000021b72ca */ /* 0x000fe200000e0000 */
[----:B------:R-:W-:Y:S01]  /*3430*/  IMAD.MOV.U32 R10, RZ, RZ, RZ ;  /* 0x000000ffff0a7224 */ /* 0x000fe200078e00ff */
[----:B------:R-:W-:Y:S01]  /*3440*/  UMOV UR30, URZ ;  /* 0x000000ff001e7c82 */ /* 0x000fe20008000000 */
[----:B------:R-:W-:Y:S01]  /*3450*/  UMOV UR24, URZ ;  /* 0x000000ff00187c82 */ /* 0x000fe20008000000 */
[----:B---3--:R-:W-:Y:S01]  /*3460*/  ULEA UR26, UR4, UR26, 0x18 ;  /* 0x0000001a041a7291 */ /* 0x008fe2000f8ec0ff */
[----:B------:R-:W-:Y:S01]  /*3470*/  UMOV UR38, 0x0 ;  /* 0x0000000000267882 */ /* 0x000fe20000000000 */
[----:B------:R-:W-:-:S02]  /*3480*/  UMOV UR39, 0x4200010 ;  /* 0x0420001000277882 */ /* 0x000fc40000000000 */
[----:B------:R-:W-:Y:S02]  /*3490*/  UIADD3 UR4, UPT, UPT, UR26, 0x4400, URZ ;  /* 0x000044001a047890 */ /* 0x000fe4000fffe0ff */
[----:B------:R-:W-:Y:S02]  /*34a0*/  UIADD3 UR6, UPT, UPT, UR26, 0xe400, URZ ;  /* 0x0000e4001a067890 */ /* 0x000fe4000fffe0ff */
[----:B----4-:R-:W-:Y:S01]  /*34b0*/  UIADD3 UR5, UPT, UPT, UR5, 0x3f, URZ ;  /* 0x0000003f05057890 */ /* 0x010fe2000fffe0ff */
[----:B--2---:R-:W2:Y:S01]  /*34c0*/  LDS R0, [UR26+0x150] ;  /* 0x0001501aff007984 */ /* 0x004ea20008000800 */
[----:B-1----:R-:W-:Y:S01]  /*34d0*/  UMOV UR36, 0x0 ;  /* 0x0000000000247882 */ /* 0x002fe20000000000 */
[----:B------:R-:W-:Y:S01]  /*34e0*/  UMOV UR37, 0x4200010 ;  /* 0x0420001000257882 */ /* 0x000fe20000000000 */
[----:B------:R-:W-:Y:S02]  /*34f0*/  USHF.R.S32.HI UR40, URZ, 0x1f, UR5 ;  /* 0x0000001fff287899 */ /* 0x000fe40008011405 */
[----:B------:R-:W-:-:S02]  /*3500*/  UISETP.GE.AND UP4, UPT, UR7, 0x1, UPT ;  /* 0x000000010700788c */ /* 0x000fc4000bf86270 */
[----:B------:R-:W-:Y:S02]  /*3510*/  ULEA.HI UR40, UR40, UR5, URZ, 0x6 ;  /* 0x0000000528287291 */ /* 0x000fe4000f8f30ff */
[----:B------:R-:W-:Y:S02]  /*3520*/  USHF.R.U32.HI UR5, URZ, 0x4, UR4 ;  /* 0x00000004ff057899 */ /* 0x000fe40008011604 */
[----:B------:R-:W-:Y:S02]  /*3530*/  USHF.R.S32.HI UR40, URZ, 0x6, UR40 ;  /* 0x00000006ff287899 */ /* 0x000fe40008011428 */
[----:B------:R-:W-:Y:S02]  /*3540*/  USHF.R.U32.HI UR4, URZ, 0x4, UR6 ;  /* 0x00000004ff047899 */ /* 0x000fe40008011606 */
[----:B------:R-:W-:Y:S02]  /*3550*/  UISETP.LT.AND UP0, UPT, UR40, 0x1, UPT ;  /* 0x000000012800788c */ /* 0x000fe4000bf01270 */
[----:B------:R-:W-:-:S02]  /*3560*/  ULOP3.LUT UR5, UR5, 0x3fff, URZ, 0xc0, !UPT ;  /* 0x00003fff05057892 */ /* 0x000fc4000f8ec0ff */
[----:B------:R-:W-:Y:S02]  /*3570*/  ULOP3.LUT UR4, UR4, 0x3fff, URZ, 0xc0, !UPT ;  /* 0x00003fff04047892 */ /* 0x000fe4000f8ec0ff */
[----:B------:R-:W-:Y:S02]  /*3580*/  USEL UR41, UR40, 0x1, !UP0 ;  /* 0x0000000128297887 */ /* 0x000fe4000c000000 */
[----:B------:R-:W-:Y:S02]  /*3590*/  ULOP3.LUT UR28, UR5, 0x10000, URZ, 0xfc, !UPT ;  /* 0x00010000051c7892 */ /* 0x000fe4000f8efcff */
[----:B------:R-:W-:Y:S02]  /*35a0*/  ULOP3.LUT UR29, UR4, 0x10000, URZ, 0xfc, !UPT ;  /* 0x00010000041d7892 */ /* 0x000fe4000f8efcff */
[----:B------:R-:W-:Y:S01]  /*35b0*/  UIADD3 UR41, UPT, UPT, -UR41, URZ, URZ ;  /* 0x000000ff29297290 */ /* 0x000fe2000fffe1ff */
[----:B------:R-:W-:Y:S01]  /*35c0*/  UMOV UR34, 0x0 ;  /* 0x0000000000227882 */ /* 0x000fe20000000000 */
[----:B------:R-:W-:Y:S01]  /*35d0*/  UMOV UR35, 0x4200010 ;  /* 0x0420001000237882 */ /* 0x000fe20000000000 */
[----:B------:R-:W-:Y:S01]  /*35e0*/  UMOV UR32, 0x0 ;  /* 0x0000000000207882 */ /* 0x000fe20000000000 */
[----:B------:R-:W-:Y:S01]  /*35f0*/  UMOV UR33, 0x4200010 ;  /* 0x0420001000217882 */ /* 0x000fe20000000000 */
[----:B--2---:R-:W-:-:S15]  /*3600*/  R2UR UR42, R0 ;  /* 0x00000000002a72ca */ /* 0x004fde00000e0000 */
.L_x_67:
[----:B------:R-:W-:Y:S02]  /*3610*/  LEA R0, R10, UR26, 0x3 ;  /* 0x0000001a0a007c11 */ /* 0x000fe4000f8e18ff */
[----:B------:R-:W-:Y:S02]  /*3620*/  SHF.L.U32 R2, R9, 0x1f, RZ ;  /* 0x0000001f09027819 */ /* 0x000fe400000006ff */
[----:B------:R-:W-:Y:S01]  /*3630*/  PLOP3.LUT P0, PT, PT, PT, UP4, 0x80, 0x8 ;  /* 0x000000000008781c */ /* 0x000fe20003f0f048 */
[----:B------:R-:W-:Y:S01]  /*3640*/  VIADD R3, R0, 0xb0 ;  /* 0x000000b000037836 */ /* 0x000fe20000000000 */
[----:B-1----:R-:W1:Y:S02]  /*3650*/  SYNCS.PHASECHK.TRANS64.TRYWAIT P1, [R0+URZ+0xa0], R2 ;  /* 0x0000a002000075a7 */ /* 0x002e6400080211ff */
[----:B-1-3--:R-:W-:Y:S09]  /*3660*/  @!P1 BRA `(.L_x_61) ;  /* 0x0000005400749947 */ /* 0x00aff20003800000 */
.L_x_156:
[----:B------:R-:W-:Y:S01]  /*3670*/  LEA R4, R10, UR26, 0x4 ;  /* 0x0000001a0a047c11 */ /* 0x000fe2000f8e20ff */
[----:B------:R-:W-:Y:S01]  /*3680*/  @UP4 ULEA UR4, UR24, UR26, 0x3 ;  /* 0x0000001a18044291 */ /* 0x000fe2000f8e18ff */
[----:B------:R-:W-:Y:S01]  /*3690*/  PLOP3.LUT P2, PT, PT, PT, PT, 0x80, 0x8 ;  /* 0x000000000008781c */ /* 0x000fe20003f4f070 */
[----:B------:R-:W-:Y:S01]  /*36a0*/  ULEA UR31, UR30, UR26, 0x3 ;  /* 0x0000001a1e1f7291 */ /* 0x000fe2000f8e18ff */
[----:B------:R-:W-:Y:S02]  /*36b0*/  PRMT R3, RZ, 0x654, R3 ;  /* 0x00000654ff037816 */ /* 0x000fe40000000003 */
[----:B------:R-:W2:Y:S01]  /*36c0*/  LDS.128 R4, [R4+0x130] ;  /* 0x0001300004047984 */ /* 0x000ea20000000c00 */
[----:B-1----:R-:W-:Y:S02]  /*36d0*/  @P0 SHF.L.U32 R2, R8, 0x1f, RZ ;  /* 0x0000001f08020819 */ /* 0x002fe400000006ff */
[----:B------:R-:W-:Y:S01]  /*36e0*/  SHF.L.U32 R0, R11, 0x1f, RZ ;  /* 0x0000001f0b007819 */ /* 0x000fe200000006ff */
[----:B------:R-:W-:Y:S01]  /*36f0*/  @!PT LDS RZ, [RZ] ;  /* 0x00000000fffff984 */ /* 0x000fe20000000800 */
[----:B------:R-:W-:Y:S01]  /*3700*/  @!PT LDS RZ, [RZ] ;  /* 0x00000000fffff984 */ /* 0x000fe20000000800 */
[----:B------:R-:W-:Y:S01]  /*3710*/  @!PT LDS RZ, [RZ] ;  /* 0x00000000fffff984 */ /* 0x000fe20000000800 */
[----:B------:R-:W-:Y:S01]  /*3720*/  @!PT LDS RZ, [RZ] ;  /* 0x00000000fffff984 */ /* 0x000fe20000000800 */
[----:B------:R1:W-:Y:S06]  /*3730*/  MEMBAR.ALL.CTA ;  /* 0x0000000000007992 */ /* 0x0003ec0000008000 */
[----:B-1----:R-:W1:Y:S02]  /*3740*/  FENCE.VIEW.ASYNC.S ;  /* 0x00000000000073c6 */ /* 0x002e640000000000 */
[----:B-1----:R1:W-:Y:S01]  /*3750*/  SYNCS.ARRIVE.TRANS64.RED.A1T0 RZ, [R3+URZ], RZ ;  /* 0x000000ff03ff79a7 */ /* 0x0023e200081004ff */
[----:B------:R1:W3:Y:S01]  /*3760*/  @P0 SYNCS.PHASECHK.TRANS64.TRYWAIT P2, [UR4], R2 ;  /* 0x00000002ff0005a7 */ /* 0x0002e20008041104 */
[----:B------:R-:W-:Y:S01]  /*3770*/  ULEA.HI UR4, UR30, UR30, URZ, 0x1 ;  /* 0x0000001e1e047291 */ /* 0x000fe2000f8f08ff */
[----:B--2---:R-:W-:-:S03]  /*3780*/  LOP3.LUT P1, RZ, R6, 0x1, RZ, 0xc0, !PT ;  /* 0x0000000106ff7812 */ /* 0x004fc6000782c0ff */
[----:B------:R-:W-:Y:S02]  /*3790*/  USHF.L.U32 UR11, UR4, 0x6, URZ ;  /* 0x00000006040b7899 */ /* 0x000fe400080006ff */
[----:B------:R-:W-:Y:S02]  /*37a0*/  ULOP3.LUT UR4, UR4, 0xffe, URZ, 0xc0, !UPT ;  /* 0x00000ffe04047892 */ /* 0x000fe4000f8ec0ff */
[----:B------:R-:W-:Y:S02]  /*37b0*/  ULOP3.LUT UR11, UR11, 0xffffff80, URZ, 0xc0, !UPT ;  /* 0xffffff800b0b7892 */ /* 0x000fe4000f8ec0ff */
[----:B------:R-:W-:Y:S02]  /*37c0*/  UIADD3 UR4, UPT, UPT, -UR4, UR30, URZ ;  /* 0x0000001e04047290 */ /* 0x000fe4000fffe1ff */
[----:B------:R-:W-:Y:S01]  /*37d0*/  UIADD3 UR11, UPT, UPT, UR42, UR11, URZ ;  /* 0x0000000b2a0b7290 */ /* 0x000fe2000fffe0ff */
[----:B------:R-:W2:Y:S03]  /*37e0*/  SYNCS.PHASECHK.TRANS64.TRYWAIT P0, [UR31+0xe0], R0 ;  /* 0x0000e000ff0075a7 */ /* 0x000ea6000800111f */
[----:B------:R-:W-:Y:S01]  /*37f0*/  ULEA UR11, UR4, UR11, 0x14 ;  /* 0x0000000b040b7291 */ /* 0x000fe2000f8ea0ff */
[----:B-123--:R-:W-:Y:S11]  /*3800*/  @!P0 BRA `(.L_x_62) ;  /* 0x0000005400208947 */ /* 0x00eff60003800000 */
.L_x_158:
[----:B------:R-:W-:Y:S01]  /*3810*/  IADD3 R10, PT, PT, R10, 0x1, RZ ;  /* 0x000000010a0a7810 */ /* 0x000fe20007ffe0ff */
[----:B------:R-:W-:Y:S06]  /*3820*/  BRA.U !UP4, `(.L_x_63) ;  /* 0x000000010cc07547 */ /* 0x000fec000b800000 */
[----:B------:R-:W-:Y:S01]  /*3830*/  UPLOP3.LUT UP2, UPT, UPT, UPT, UPT, 0x40, 0x4 ;  /* 0x000000000004789c */ /* 0x000fe20003f4e870 */
[----:B------:R-:W-:Y:S01]  /*3840*/  UMOV UR23, UR41 ;  /* 0x0000002900177c82 */ /* 0x000fe20008000000 */
[----:B------:R-:W-:Y:S01]  /*3850*/  UMOV UR22, UR40 ;  /* 0x0000002800167c82 */ /* 0x000fe20008000000 */
[----:B------:R-:W-:-:S08]  /*3860*/  UMOV UR10, UR24 ;  /* 0x00000018000a7c82 */ /* 0x000fd00008000000 */
.L_x_66:
[----:B------:R-:W-:Y:S02]  /*3870*/  UIADD3 UR23, UPT, UPT, UR23, 0x1, URZ ;  /* 0x0000000117177890 */ /* 0x000fe4000fffe0ff */
[----:B--2---:R-:W-:Y:S02]  /*3880*/  ULEA UR5, UR10, UR26, 0x3 ;  /* 0x0000001a0a057291 */ /* 0x004fe4000f8e18ff */
[----:B------:R-:W-:Y:S01]  /*3890*/  UISETP.NE.AND UP3, UPT, UR23, URZ, UPT ;  /* 0x000000ff1700728c */ /* 0x000fe2000bf65270 */
[----:B---3--:R-:W-:Y:S10]  /*38a0*/  @P2 BRA `(.L_x_64) ;  /* 0x00000000000c2947 */ /* 0x008ff40003800000 */
[----:B-1----:R-:W-:Y:S04]  /*38b0*/  SHF.L.U32 R2, R8, 0x1f, RZ ;  /* 0x0000001f08027819 */ /* 0x002fe800000006ff */
[----:B------:R-:W1:Y:S02]  /*38c0*/  SYNCS.PHASECHK.TRANS64.TRYWAIT P0, [UR5], R2 ;  /* 0x00000002ff0075a7 */ /* 0x000e640008001105 */
[----:B-1----:R-:W-:Y:S05]  /*38d0*/  @!P0 BRA `(.L_x_65) ;  /* 0x0000005400048947 */ /* 0x002fea0003800000 */
.L_x_64:
[----:B------:R-:W-:Y:S01]  /*38e0*/  UISETP.NE.AND UP0, UPT, UR22, 0x1, UPT ;  /* 0x000000011600788c */ /* 0x000fe2000bf05270 */
[----:B------:R-:W-:Y:S01]  /*38f0*/  PLOP3.LUT P2, PT, PT, PT, PT, 0x80, 0x8 ;  /* 0x000000000008781c */ /* 0x000fe20003f4f070 */
[----:B------:R-:W-:Y:S02]  /*3900*/  UIADD3 UR4, UPT, UPT, UR10, 0x1, URZ ;  /* 0x000000010a047890 */ /* 0x000fe4000fffe0ff */
[----:B------:R-:W-:Y:S02]  /*3910*/  UIADD3 UR25, UPT, UPT, UR5, 0x28, URZ ;  /* 0x0000002805197890 */ /* 0x000fe4000fffe0ff */
[----:B------:R-:W-:Y:S01]  /*3920*/  UISETP.NE.AND UP1, UPT, UR4, 0x5, UPT ;  /* 0x000000050400788c */ /* 0x000fe2000bf25270 */
[----:B------:R-:W-:Y:S01]  /*3930*/  PLOP3.LUT P0, PT, PT, PT, UP0, 0x80, 0x8 ;  /* 0x000000000008781c */ /* 0x000fe20003f0f008 */
[----:B------:R-:W-:Y:S02]  /*3940*/  UIADD3 UR22, UPT, UPT, UR22, -0x1, URZ ;  /* 0xffffffff16167890 */ /* 0x000fe4000fffe0ff */
[----:B------:R-:W-:Y:S02]  /*3950*/  USEL UR6, URZ, 0x1, UP1 ;  /* 0x00000001ff067887 */ /* 0x000fe40008800000 */
[----:B------:R-:W-:Y:S01]  /*3960*/  USEL UR24, UR4, URZ, UP1 ;  /* 0x000000ff04187287 */ /* 0x000fe20008800000 */
[----:B------:R-:W-:Y:S01]  /*3970*/  UMOV UR7, 0x40004040 ;  /* 0x4000404000077882 */ /* 0x000fe20000000000 */
[----:B------:R-:W-:Y:S02]  /*3980*/  UMOV UR5, 0x40004040 ;  /* 0x4000404000057882 */ /* 0x000fe40000000000 */
[----:B------:R-:W-:Y:S01]  /*3990*/  @UP0 ULEA UR4, UR24, UR26, 0x3 ;  /* 0x0000001a18040291 */ /* 0x000fe2000f8e18ff */
[----:B------:R-:W-:Y:S01]  /*39a0*/  LOP3.LUT R8, R8, UR6, RZ, 0x3c, !PT ;  /* 0x0000000608087c12 */ /* 0x000fe2000f8e3cff */
[----:B------:R-:W-:Y:S01]  /*39b0*/  ULEA UR6, UR10, UR29, 0xa ;  /* 0x0000001d0a067291 */ /* 0x000fe2000f8e50ff */
[----:B------:R-:W-:Y:S02]  /*39c0*/  UMOV UR21, 0x40004040 ;  /* 0x4000404000157882 */ /* 0x000fe40000000000 */
[----:B-1----:R-:W-:Y:S01]  /*39d0*/  @P0 SHF.L.U32 R0, R8, 0x1f, RZ ;  /* 0x0000001f08000819 */ /* 0x002fe200000006ff */
[----:B------:R-:W-:Y:S02]  /*39e0*/  UIADD3 UR20, UPT, UPT, UR6, 0x2, URZ ;  /* 0x0000000206147890 */ /* 0x000fe4000fffe0ff */
[----:B------:R-:W-:Y:S01]  /*39f0*/  UIADD3 UR16, UPT, UPT, UR6, 0x4, URZ ;  /* 0x0000000406107890 */ /* 0x000fe2000fffe0ff */
[----:B------:R2:W3:Y:S01]  /*3a00*/  @P0 SYNCS.PHASECHK.TRANS64.TRYWAIT P2, [UR4], R0 ;  /* 0x00000000ff0005a7 */ /* 0x0004e20008041104 */
[----:B------:R-:W-:Y:S02]  /*3a10*/  ULEA UR4, UR10, UR28, 0x9 ;  /* 0x0000001c0a047291 */ /* 0x000fe4000f8e48ff */
[----:B------:R-:W-:Y:S02]  /*3a20*/  UIADD3 UR12, UPT, UPT, UR6, 0x6, URZ ;  /* 0x00000006060c7890 */ /* 0x000fe4000fffe0ff */
[----:B------:R-:W-:Y:S02]  /*3a30*/  UIADD3 UR18, UPT, UPT, UR4, 0x2, URZ ;  /* 0x0000000204127890 */ /* 0x000fe4000fffe0ff */
[----:B------:R-:W-:Y:S02]  /*3a40*/  UIADD3 UR14, UPT, UPT, UR4, 0x4, URZ ;  /* 0x00000004040e7890 */ /* 0x000fe4000fffe0ff */
[----:B------:R-:W-:Y:S01]  /*3a50*/  UIADD3 UR8, UPT, UPT, UR4, 0x6, URZ ;  /* 0x0000000604087890 */ /* 0x000fe2000fffe0ff */
[----:B------:R2:W-:Y:S01]  /*3a60*/  UTCHMMA gdesc[UR4], gdesc[UR6], tmem[UR11], tmem[UR38], idesc[UR39], UP2 ;  /* 0x00ff2606040075ea */ /* 0x0005e2000900000b */
[----:B------:R-:W-:Y:S01]  /*3a70*/  UPLOP3.LUT UP2, UPT, UPT, UPT, UPT, 0x80, 0x8 ;  /* 0x000000000008789c */ /* 0x000fe20003f4f070 */
[----:B------:R-:W-:Y:S01]  /*3a80*/  UMOV UR19, 0x40004040 ;  /* 0x4000404000137882 */ /* 0x000fe20000000000 */
[----:B------:R-:W-:Y:S01]  /*3a90*/  UMOV UR17, 0x40004040 ;  /* 0x4000404000117882 */ /* 0x000fe20000000000 */
[----:B------:R2:W-:Y:S01]  /*3aa0*/  UTCHMMA gdesc[UR18], gdesc[UR20], tmem[UR11], tmem[UR36], idesc[UR37], UPT ;  /* 0x00ff2414120075ea */ /* 0x0005e2000b80000b */
[----:B------:R-:W-:Y:S01]  /*3ab0*/  UMOV UR15, 0x40004040 ;  /* 0x40004040000f7882 */ /* 0x000fe20000000000 */
[----:B------:R-:W-:Y:S01]  /*3ac0*/  UMOV UR13, 0x40004040 ;  /* 0x40004040000d7882 */ /* 0x000fe20000000000 */
[----:B------:R-:W-:Y:S01]  /*3ad0*/  UMOV UR9, 0x40004040 ;  /* 0x4000404000097882 */ /* 0x000fe20000000000 */
[----:B------:R2:W-:Y:S01]  /*3ae0*/  UTCHMMA gdesc[UR14], gdesc[UR16], tmem[UR11], tmem[UR34], idesc[UR35], UPT ;  /* 0x00ff22100e0075ea */ /* 0x0005e2000b80000b */
[----:B------:R2:W-:Y:S01]  /*3af0*/  UTCHMMA gdesc[UR8], gdesc[UR12], tmem[UR11], tmem[UR32], idesc[UR33], UPT ;  /* 0x00ff200c080075ea */ /* 0x0005e2000b80000b */
[----:B------:R2:W-:Y:S01]  /*3b00*/  UTCBAR.MULTICAST [UR25], URZ, UR27 ;  /* 0x000000ff190073e9 */ /* 0x0005e2000800081b */
[----:B------:R-:W-:Y:S01]  /*3b10*/  UMOV UR10, UR24 ;  /* 0x00000018000a7c82 */ /* 0x000fe20008000000 */
[----:B------:R-:W-:Y:S05]  /*3b20*/  BRA.U UP3, `(.L_x_66) ;  /* 0xfffffffd03507547 */ /* 0x000fea000b83ffff */
.L_x_63:
[----:B--2---:R-:W-:Y:S01]  /*3b30*/  UIADD3 UR4, UPT, UPT, UR30, 0x1, URZ ;  /* 0x000000011e047890 */ /* 0x004fe2000fffe0ff */
[C---:B------:R-:W-:Y:S01]  /*3b40*/  ISETP.NE.AND P0, PT, R10.reuse, 0x2, PT ;  /* 0x000000020a00780c */ /* 0x040fe20003f05270 */
[----:B------:R-:W-:Y:S02]  /*3b50*/  UIADD3 UR5, UPT, UPT, UR31, 0xc0, URZ ;  /* 0x000000c01f057890 */ /* 0x000fe4000fffe0ff */
[----:B------:R-:W-:Y:S01]  /*3b60*/  UISETP.NE.AND UP0, UPT, UR4, 0x4, UPT ;  /* 0x000000040400788c */ /* 0x000fe2000bf05270 */
[----:B-1----:R-:W-:Y:S02]  /*3b70*/  SEL R0, RZ, 0x1, P0 ;  /* 0x00000001ff007807 */ /* 0x002fe40000000000 */
[----:B------:R-:W-:Y:S01]  /*3b80*/  SEL R10, R10, RZ, P0 ;  /* 0x000000ff0a0a7207 */ /* 0x000fe20000000000 */
[----:B------:R-:W-:Y:S01]  /*3b90*/  USEL UR6, URZ, 0x1, UP0 ;  /* 0x00000001ff067887 */ /* 0x000fe20008000000 */
[----:B------:R-:W-:Y:S01]  /*3ba0*/  LOP3.LUT R9, R9, R0, RZ, 0x3c, !PT ;  /* 0x0000000009097212 */ /* 0x000fe200078e3cff */
[----:B------:R-:W-:Y:S01]  /*3bb0*/  USEL UR30, UR4, URZ, UP0 ;  /* 0x000000ff041e7287 */ /* 0x000fe20008000000 */
[----:B------:R1:W-:Y:S03]  /*3bc0*/  UTCBAR [UR5], URZ ;  /* 0x000000ff050073e9 */ /* 0x0003e600080000ff */
[----:B------:R-:W-:Y:S01]  /*3bd0*/  LOP3.LUT R11, R11, UR6, RZ, 0x3c, !PT ;  /* 0x000000060b0b7c12 */ /* 0x000fe2000f8e3cff */
[----:B------:R-:W-:Y:S07]  /*3be0*/  @P1 BRA `(.L_x_67) ;  /* 0xfffffff800881947 */ /* 0x000fee000383ffff */
[----:B------:R-:W2:Y:S01]  /*3bf0*/  S2UR UR8, SR_CgaCtaId ;  /* 0x00000000000879c3 */ /* 0x000ea20000008800 */
[----:B------:R-:W-:Y:S01]  /*3c00*/  ELECT P0, URZ, PT ;  /* 0x0000000000ff782f */ /* 0x000fe20003800000 */
[----:B------:R-:W-:Y:S01]  /*3c10*/  IMAD.MOV.U32 R0, RZ, RZ, 0x1 ;  /* 0x00000001ff007424 */ /* 0x000fe200078e00ff */
[----:B------:R-:W-:Y:S01]  /*3c20*/  UIADD3 UR26, UPT, UPT, UR26, 0xe0, URZ ;  /* 0x000000e01a1a7890 */ /* 0x000fe2000fffe0ff */
[----:B------:R-:W-:Y:S01]  /*3c30*/  SHF.L.U32 R2, R11, 0x1f, RZ ;  /* 0x0000001f0b027819 */ /* 0x000fe200000006ff */
[----:B------:R-:W-:-:S03]  /*3c40*/  UMOV UR4, 0x40 ;  /* 0x0000004000047882 */ /* 0x000fc60000000000 */
[----:B------:R-:W-:Y:S01]  /*3c50*/  UVIRTCOUNT.DEALLOC.SMPOOL 0x80 ;  /* 0x000000800000784c */ /* 0x000fe20000000000 */
[----:B--2---:R-:W-:Y:S02]  /*3c60*/  ULEA UR8, UR8, UR4, 0x18 ;  /* 0x0000000408087291 */ /* 0x004fe4000f8ec0ff */
[----:B------:R-:W-:-:S07]  /*3c70*/  ULEA UR4, UR30, UR26, 0x3 ;  /* 0x0000001a1e047291 */ /* 0x000fce000f8e18ff */
[----:B------:R2:W-:Y:S02]  /*3c80*/  @P0 STS.U8 [UR8+0x1c], R0 ;  /* 0x00001c00ff000988 */ /* 0x0005e40008000008 */
[----:B------:R-:W4:Y:S02]  /*3c90*/  SYNCS.PHASECHK.TRANS64.TRYWAIT P0, [UR4], R2 ;  /* 0x00000002ff0075a7 */ /* 0x000f240008001104 */
[----:B--2-4-:R-:W-:Y:S05]  /*3ca0*/  @!P0 BRA `(.L_x_68) ;  /* 0x0000005000288947 */ /* 0x014fea0003800000 */
.L_x_161:
[----:B------:R-:W-:-:S04]  /*3cb0*/  UIADD3 UR4, UPT, UPT, UR30, 0x1, URZ ;  /* 0x000000011e047890 */ /* 0x000fc8000fffe0ff */
[----:B------:R-:W-:-:S04]  /*3cc0*/  UISETP.NE.AND UP0, UPT, UR4, 0x4, UPT ;  /* 0x000000040400788c */ /* 0x000fc8000bf05270 */
[----:B------:R-:W-:Y:S02]  /*3cd0*/  USEL UR6, URZ, 0x1, UP0 ;  /* 0x00000001ff067887 */ /* 0x000fe40008000000 */
[----:B------:R-:W-:-:S04]  /*3ce0*/  USEL UR4, UR4, URZ, UP0 ;  /* 0x000000ff04047287 */ /* 0x000fc80008000000 */
[----:B-1----:R-:W-:Y:S01]  /*3cf0*/  ULEA UR5, UR4, UR26, 0x3 ;  /* 0x0000001a04057291 */ /* 0x002fe2000f8e18ff */
[----:B--2---:R-:W-:-:S04]  /*3d00*/  LOP3.LUT R2, R11, UR6, RZ, 0x3c, !PT ;  /* 0x000000060b027c12 */ /* 0x004fc8000f8e3cff */
[----:B------:R-:W-:-:S04]  /*3d10*/  SHF.L.U32 R3, R2, 0x1f, RZ ;  /* 0x0000001f02037819 */ /* 0x000fc800000006ff */
[----:B------:R-:W1:Y:S02]  /*3d20*/  SYNCS.PHASECHK.TRANS64.TRYWAIT P0, [UR5], R3 ;  /* 0x00000003ff0075a7 */ /* 0x000e640008001105 */
[----:B-1----:R-:W-:Y:S05]  /*3d30*/  @!P0 BRA `(.L_x_69) ;  /* 0x00000050001c8947 */ /* 0x002fea0003800000 */
.L_x_163:
        /* <DEDUP_REMOVED lines=9> */
.L_x_165:
[----:B------:R-:W-:-:S04]  /*3dd0*/  UIADD3 UR4, UPT, UPT, UR4, 0x1, URZ ;  /* 0x0000000104047890 */ /* 0x000fc8000fffe0ff */
[----:B------:R-:W-:-:S04]  /*3de0*/  UISETP.NE.AND UP0, UPT, UR4, 0x4, UPT ;  /* 0x000000040400788c */ /* 0x000fc8000bf05270 */
[----:B------:R-:W-:Y:S02]  /*3df0*/  USEL UR5, URZ, 0x1, UP0 ;  /* 0x00000001ff057887 */ /* 0x000fe40008000000 */
[----:B------:R-:W-:-:S04]  /*3e00*/  USEL UR4, UR4, URZ, UP0 ;  /* 0x000000ff04047287 */ /* 0x000fc80008000000 */
[----:B------:R-:W-:Y:S01]  /*3e10*/  ULEA UR4, UR4, UR26, 0x3 ;  /* 0x0000001a04047291 */ /* 0x000fe2000f8e18ff */
[----:B------:R-:W-:-:S04]  /*3e20*/  LOP3.LUT R2, R2, UR5, RZ, 0x3c, !PT ;  /* 0x0000000502027c12 */ /* 0x000fc8000f8e3cff */
[----:B------:R-:W-:-:S04]  /*3e30*/  SHF.L.U32 R2, R2, 0x1f, RZ ;  /* 0x0000001f02027819 */ /* 0x000fc800000006ff */
[----:B------:R-:W2:Y:S02]  /*3e40*/  SYNCS.PHASECHK.TRANS64.TRYWAIT P0, [UR4], R2 ;  /* 0x00000002ff0075a7 */ /* 0x000ea40008001104 */
[----:B--2---:R-:W-:Y:S05]  /*3e50*/  @!P0 BRA `(.L_x_71) ;  /* 0x0000005000048947 */ /* 0x004fea0003800000 */
.L_x_167:
[----:B------:R-:W-:Y:S01]  /*3e60*/  NOP ;  /* 0x0000000000007918 */ /* 0x000fe20000000000 */
[----:B-1----:R-:W1:Y:S01]  /*3e70*/  LDS R0, [UR8+0x14] ;  /* 0x00001408ff007984 */ /* 0x002e620008000800 */
[----:B------:R-:W-:Y:S01]  /*3e80*/  ULOP3.LUT UR4, UR42, 0xffff, URZ, 0xc0, !UPT ;  /* 0x0000ffff2a047892 */ /* 0x000fe2000f8ec0ff */
[----:B------:R-:W-:Y:S01]  /*3e90*/  UMOV UR5, 0xffff ;  /* 0x0000ffff00057882 */ /* 0x000fe20000000000 */
[----:B------:R-:W-:Y:S02]  /*3ea0*/  UMOV UR6, 0x1 ;  /* 0x0000000100067882 */ /* 0x000fe40000000000 */
[----:B------:R-:W-:-:S04]  /*3eb0*/  USHF.R.U32.HI UR4, URZ, 0x5, UR4 ;  /* 0x00000005ff047899 */ /* 0x000fc80008011604 */
[----:B------:R-:W-:Y:S02]  /*3ec0*/  USHF.L.U32 UR5, UR5, UR4, URZ ;  /* 0x0000000405057299 */ /* 0x000fe400080006ff */
[----:B------:R-:W-:-:S04]  /*3ed0*/  USHF.L.U32 UR4, UR6, UR4, URZ ;  /* 0x0000000406047299 */ /* 0x000fc800080006ff */
[----:B-1----:R-:W-:-:S04]  /*3ee0*/  LOP3.LUT R0, R0, UR5, RZ, 0xc0, !PT ;  /* 0x0000000500007c12 */ /* 0x002fc8000f8ec0ff */
[----:B------:R-:W-:-:S13]  /*3ef0*/  ISETP.NE.AND P0, PT, R0, UR5, PT ;  /* 0x0000000500007c0c */ /* 0x000fda000bf05270 */
[----:B------:R-:W-:Y:S05]  /*3f00*/  @P0 BRA `(.L_x_72) ;  /* 0x0000000000580947 */ /* 0x000fea0003800000 */
[----:B------:R-:W1:Y:S02]  /*3f10*/  LDS R0, [UR8+0x18] ;  /* 0x00001808ff007984 */ /* 0x000e640008000800 */
[----:B-1----:R-:W-:-:S04]  /*3f20*/  LOP3.LUT R0, R0, UR4, RZ, 0xc0, !PT ;  /* 0x0000000400007c12 */ /* 0x002fc8000f8ec0ff */
[----:B------:R-:W-:-:S13]  /*3f30*/  ISETP.NE.AND P0, PT, R0, UR4, PT ;  /* 0x0000000400007c0c */ /* 0x000fda000bf05270 */
[----:B------:R-:W-:Y:S05]  /*3f40*/  @P0 BRA `(.L_x_73) ;  /* 0x00000000003c0947 */ /* 0x000fea0003800000 */
[----:B------:R-:W1:Y:S01]  /*3f50*/  S2R R2, SR_LANEID ;  /* 0x0000000000027919 */ /* 0x000e620000000000 */
[----:B------:R-:W-:-:S06]  /*3f60*/  ULOP3.LUT UR5, URZ, UR5, URZ, 0x33, !UPT ;  /* 0x00000005ff057292 */ /* 0x000fcc000f8e33ff */
[----:B------:R-:W-:-:S04]  /*3f70*/  IMAD.U32 R0, RZ, RZ, UR5 ;  /* 0x00000005ff007e24 */ /* 0x000fc8000f8e00ff */
[----:B------:R2:W4:Y:S02]  /*3f80*/  REDUX UR7, R0 ;  /* 0x00000000000773c4 */ /* 0x0005240000000000 */
[----:B------:R1:W-:Y:S01]  /*3f90*/  UTCATOMSWS.AND URZ, UR5 ;  /* 0x0000000500ff79e3 */ /* 0x0003e20008000000 */
[----:B--2---:R-:W-:Y:S01]  /*3fa0*/  LOP3.LUT R0, RZ, UR4, RZ, 0x33, !PT ;  /* 0x00000004ff007c12 */ /* 0x004fe2000f8e33ff */
[----:B------:R-:W-:Y:S02]  /*3fb0*/  VOTEU.ANY UR4, UPT, PT ;  /* 0x0000000000047886 */ /* 0x000fe400038e0100 */
[----:B------:R-:W-:Y:S02]  /*3fc0*/  UFLO.U32 UR4, UR4 ;  /* 0x00000004000472bd */ /* 0x000fe400080e0000 */
[----:B------:R-:W2:Y:S04]  /*3fd0*/  REDUX UR6, R0 ;  /* 0x00000000000673c4 */ /* 0x000ea80000000000 */
[----:B-1----:R-:W-:-:S02]  /*3fe0*/  ISETP.EQ.U32.AND P0, PT, R2, UR4, PT ;  /* 0x0000000402007c0c */ /* 0x002fc4000bf02070 */
[----:B----4-:R-:W-:-:S11]  /*3ff0*/  MOV R2, UR7 ;  /* 0x0000000700027c02 */ /* 0x010fd60008000f00 */
[----:B------:R1:W-:Y:S01]  /*4000*/  @P0 ATOMS.AND RZ, [UR8+0x14], R2 ;  /* 0x00001402ffff098c */ /* 0x0003e2000a800008 */
[----:B--2---:R-:W-:-:S05]  /*4010*/  IMAD.U32 R0, RZ, RZ, UR6 ;  /* 0x00000006ff007e24 */ /* 0x004fca000f8e00ff */
[----:B------:R1:W-:Y:S01]  /*4020*/  @P0 ATOMS.AND RZ, [UR8+0x18], R0 ;  /* 0x00001800ffff098c */ /* 0x0003e2000a800008 */
[----:B------:R-:W-:Y:S05]  /*4030*/  BRA `(.L_x_74) ;  /* 0x0000000000147947 */ /* 0x000fea0003800000 */
.L_x_73:
[----:B------:R-:W-:Y:S02]  /*4040*/  MOV R2, 0x4060 ;  /* 0x0000406000027802 */ /* 0x000fe40000000f00 */
[----:B---3-5:R-:W-:Y:S05]  /*4050*/  CALL.REL.NOINC `($__internal_0_$__cuda_sm10x_tcgen05_guardrail_trap_col_being_dealloced_not_returned_by_alloc) ;  /* 0x0000005000ec7944 */ /* 0x028fea0003c00000 */
[----:B------:R-:W-:Y:S05]  /*4060*/  BRA `(.L_x_74) ;  /* 0x0000000000087947 */ /* 0x000fea0003800000 */
.L_x_72:
[----:B------:R-:W-:Y:S02]  /*4070*/  MOV R2, 0x4090 ;  /* 0x0000409000027802 */ /* 0x000fe40000000f00 */
[----:B---3-5:R-:W-:Y:S05]  /*4080*/  CALL.REL.NOINC `($__internal_2_$__cuda_sm10x_tcgen05_guardrail_trap_unallocated_columns_being_dealloced) ;  /* 0x0000005000f87944 */ /* 0x028fea0003c00000 */
.L_x_74:
[----:B------:R-:W-:Y:S01]  /*4090*/  NOP ;  /* 0x0000000000007918 */ /* 0x000fe20000000000 */
[----:B------:R-:W-:Y:S05]  /*40a0*/  EXIT ;  /* 0x000000000000794d */ /* 0x000fea0003800000 */
.L_x_56:
[----:B------:R-:W-:-:S09]  /*40b0*/  UISETP.NE.OR UP0, UPT, UR17, 0x3, !UP3 ;  /* 0x000000031100788c */ /* 0x000fd2000df05670 */
[----:B------:R-:W-:Y:S05]  /*40c0*/  BRA.U UP0, `(.L_x_75) ;  /* 0x00000011005c7547 */ /* 0x000fea000b800000 */
[----:B------:R-:W2:Y:S01]  /*40d0*/  S2UR UR10, SR_CgaCtaId ;  /* 0x00000000000a79c3 */ /* 0x000ea20000008800 */
[----:B------:R-:W3:Y:S01]  /*40e0*/  LDCU UR31, c[0x0][0x370] ;  /* 0x00006e00ff1f77ac */ /* 0x000ee20008000800 */
[----:B------:R-:W-:Y:S02]  /*40f0*/  HFMA2 R13, -RZ, RZ, 0, 0 ;  /* 0x00000000ff0d7431 */ /* 0x000fe400000001ff */
[----:B------:R-:W-:Y:S01]  /*4100*/  IMAD.MOV.U32 R15, RZ, RZ, 0x1 ;  /* 0x00000001ff0f7424 */ /* 0x000fe200078e00ff */
[----:B------:R-:W-:Y:S01]  /*4110*/  MOV R7, 0x1000 ;  /* 0x0000100000077802 */ /* 0x000fe20000000f00 */
[----:B------:R-:W3:Y:S01]  /*4120*/  LDCU.128 UR44, c[0x0][0xb10] ;  /* 0x00016200ff2c77ac */ /* 0x000ee20008000c00 */
[----:B------:R-:W-:Y:S01]  /*4130*/  IMAD.MOV.U32 R14, RZ, RZ, RZ ;  /* 0x000000ffff0e7224 */ /* 0x000fe200078e00ff */
[----:B------:R-:W4:Y:S01]  /*4140*/  LDC.64 R16, c[0x0][0x348] ;  /* 0x0000d200ff107b82 */ /* 0x000f220000000a00 */
[----:B------:R-:W1:Y:S01]  /*4150*/  LDCU UR30, c[0x0][0x374] ;  /* 0x00006e80ff1e77ac */ /* 0x000e620008000800 */
[----:B------:R-:W2:Y:S06]  /*4160*/  LDCU UR15, c[0x0][0xb0c] ;  /* 0x00016180ff0f77ac */ /* 0x000eac0008000800 */
[----:B------:R-:W4:Y:S01]  /*4170*/  LDC.64 R2, c[0x0][0x888] ;  /* 0x00022200ff027b82 */ /* 0x000f220000000a00 */
[----:B------:R-:W4:Y:S01]  /*4180*/  LDCU UR49, c[0x0][0xb20] ;  /* 0x00016400ff3177ac */ /* 0x000f220008000800 */
[----:B------:R-:W4:Y:S06]  /*4190*/  LDCU UR4, c[0x0][0xb30] ;  /* 0x00016600ff0477ac */ /* 0x000f2c0008000800 */
[----:B------:R-:W4:Y:S01]  /*41a0*/  LDC.64 R4, c[0x0][0x890] ;  /* 0x00022400ff047b82 */ /* 0x000f220000000a00 */
[----:B------:R-:W-:Y:S01]  /*41b0*/  UMOV UR21, 0x400 ;  /* 0x0000040000157882 */ /* 0x000fe20000000000 */
[----:B---3--:R-:W-:-:S02]  /*41c0*/  UIMAD.WIDE.U32 UR6, UR31, UR44, URZ ;  /* 0x0000002c1f0672a5 */ /* 0x008fc4000f8e00ff */
[----:B-1----:R-:W-:Y:S02]  /*41d0*/  UIMAD.WIDE.U32 UR8, UR30, UR47, URZ ;  /* 0x0000002f1e0872a5 */ /* 0x002fe4000f8e00ff */
[----:B--2---:R-:W-:Y:S02]  /*41e0*/  ULEA UR21, UR10, UR21, 0x18 ;  /* 0x000000150a157291 */ /* 0x004fe4000f8ec0ff */
[----:B------:R-:W-:Y:S02]  /*41f0*/  UPLOP3.LUT UP3, UPT, UPT, UPT, UPT, 0x40, 0x4 ;  /* 0x000000000004789c */ /* 0x000fe40003f6e870 */
[----:B------:R-:W-:Y:S02]  /*4200*/  UIADD3 UR37, UPT, UPT, UR21, 0x68, URZ ;  /* 0x0000006815257890 */ /* 0x000fe4000fffe0ff */
[----:B------:R-:W-:Y:S02]  /*4210*/  UIADD3 UR33, UPT, UPT, UR21, 0x50, URZ ;  /* 0x0000005015217890 */ /* 0x000fe4000fffe0ff */
[----:B------:R-:W-:-:S02]  /*4220*/  UIADD3 UR25, UPT, UPT, UR21, 0x58, URZ ;  /* 0x0000005815197890 */ /* 0x000fc4000fffe0ff */
[----:B------:R-:W-:Y:S01]  /*4230*/  UIADD3 UR17, UPT, UPT, UR21, 0x60, URZ ;  /* 0x0000006015117890 */ /* 0x000fe2000fffe0ff */
[----:B------:R-:W-:Y:S01]  /*4240*/  UMOV UR6, UR7 ;  /* 0x0000000700067c82 */ /* 0x000fe20008000000 */
[----:B------:R-:W-:Y:S01]  /*4250*/  UMOV UR41, UR9 ;  /* 0x0000000900297c82 */ /* 0x000fe20008000000 */
[----:B------:R-:W-:Y:S02]  /*4260*/  UISETP.GE.AND UP0, UPT, UR42, 0x1, UPT ;  /* 0x000000012a00788c */ /* 0x000fe4000bf06270 */
[----:B------:R-:W-:Y:S01]  /*4270*/  UISETP.NE.AND UP4, UPT, UR42, 0x1, UPT ;  /* 0x000000012a00788c */ /* 0x000fe2000bf85270 */
[----:B------:R-:W1:Y:S01]  /*4280*/  LDCU.64 UR22, c[0x0][0xb28] ;  /* 0x00016500ff1677ac */ /* 0x000e620008000a00 */
[----:B------:R-:W-:Y:S02]  /*4290*/  UISETP.NE.AND UP6, UPT, UR15, 0x1, UPT ;  /* 0x000000010f00788c */ /* 0x000fe4000bfc5270 */
[----:B------:R-:W-:Y:S02]  /*42a0*/  UISETP.NE.AND UP5, UPT, UR46, 0x1, UPT ;  /* 0x000000012e00788c */ /* 0x000fe4000bfa5270 */
[----:B------:R-:W-:-:S02]  /*42b0*/  UPRMT UR37, UR10, 0x654, UR37 ;  /* 0x000006540a257896 */ /* 0x000fc40008000025 */
[----:B------:R-:W-:Y:S02]  /*42c0*/  USHF.R.U32.HI UR43, URZ, UR45, UR6 ;  /* 0x0000002dff2b7299 */ /* 0x000fe40008011606 */
[----:B------:R-:W-:Y:S02]  /*42d0*/  UPRMT UR40, UR10, 0x654, UR33 ;  /* 0x000006540a287896 */ /* 0x000fe40008000021 */
[----:B------:R-:W-:Y:S02]  /*42e0*/  UPRMT UR39, UR10, 0x654, UR25 ;  /* 0x000006540a277896 */ /* 0x000fe40008000019 */
[----:B------:R-:W-:Y:S02]  /*42f0*/  UPRMT UR38, UR10, 0x654, UR17 ;  /* 0x000006540a267896 */ /* 0x000fe40008000011 */
[----:B----4-:R-:W-:Y:S02]  /*4300*/  USHF.R.U32.HI UR41, URZ, UR49, UR41 ;  /* 0x00000031ff297299 */ /* 0x010fe40008011629 */
[----:B------:R-:W-:-:S11]  /*4310*/  UISETP.NE.AND UP2, UPT, UR4, 0x1, UPT ;  /* 0x000000010400788c */ /* 0x000fd6000bf45270 */
.L_x_86:
[C---:B------:R-:W-:Y:S02]  /*4320*/  LEA R12, R14.reuse, UR21, 0x3 ;  /* 0x000000150e0c7c11 */ /* 0x040fe4000f8e18ff */
[----:B------:R-:W-:Y:S02]  /*4330*/  SHF.L.U32 R0, R13, 0x1f, RZ ;  /* 0x0000001f0d007819 */ /* 0x000fe400000006ff */
[----:B------:R-:W-:Y:S02]  /*4340*/  LEA R8, R14, UR21, 0x4 ;  /* 0x000000150e087c11 */ /* 0x000fe4000f8e20ff */
[----:B--2---:R-:W2:Y:S02]  /*4350*/  SYNCS.PHASECHK.TRANS64.TRYWAIT P0, [R12+URZ+0xa0], R0 ;  /* 0x0000a0000c0075a7 */ /* 0x004ea400080011ff */
[----:B--2---:R-:W-:Y:S05]  /*4360*/  @!P0 BRA `(.L_x_76) ;  /* 0x0000004800d88947 */ /* 0x004fea0003800000 */
.L_x_168:
        /* <DEDUP_REMOVED lines=8> */
[----:B---3--:R-:W-:Y:S11]  /*43f0*/  LOP3.LUT P0, RZ, R10, 0x1, RZ, 0xc0, !PT ;  /* 0x000000010aff7812 */ /* 0x008ff6000780c0ff */
[----:B------:R-:W-:Y:S02]  /*4400*/  @!UPT UIADD3 URZ, UPT, UPT, URZ, URZ, URZ ;  /* 0x000000fffffff290 */ /* 0x000fe4000fffe0ff */
[----:B----4-:R-:W-:Y:S01]  /*4410*/  VOTEU.ANY UP1, P0 ;  /* 0x0000000000ff7886 */ /* 0x010fe20000020100 */
[----:B------:R-:W-:Y:S11]  /*4420*/  PLOP3.LUT P0, PT, PT, PT, UP1, 0x80, 0x8 ;  /* 0x000000000008781c */ /* 0x000ff60003f0f018 */
[----:B------:R-:W-:Y:S02]  /*4430*/  @!UPT UIADD3 URZ, UPT, UPT, URZ, URZ, URZ ;  /* 0x000000fffffff290 */ /* 0x000fe4000fffe0ff */
[----:B--2---:R-:W-:Y:S02]  /*4440*/  @P0 SHF.R.U32.HI R0, RZ, 0x10, R9 ;  /* 0x00000010ff000819 */ /* 0x004fe40000011609 */
[----:B------:R-:W-:Y:S02]  /*4450*/  @P0 MOV R6, R8 ;  /* 0x0000000800060202 */ /* 0x000fe40000000f00 */
[----:B------:R-:W-:Y:S01]  /*4460*/  @P0 R2UR UR4, R0 ;  /* 0x00000000000402ca */ /* 0x000fe200000e0000 */
[----:B------:R-:W-:Y:S01]  /*4470*/  VIADD R0, R12, 0xb0 ;  /* 0x000000b00c007836 */ /* 0x000fe20000000000 */
[----:B------:R-:W-:Y:S02]  /*4480*/  @P0 LOP3.LUT R8, R9, 0xffff, RZ, 0xc0, !PT ;  /* 0x0000ffff09080812 */ /* 0x000fe400078ec0ff */
[----:B------:R-:W-:Y:S02]  /*4490*/  @P0 R2UR UR6, R6 ;  /* 0x00000000060602ca */ /* 0x000fe400000e0000 */
[----:B------:R-:W-:Y:S02]  /*44a0*/  PRMT R0, RZ, 0x654, R0 ;  /* 0x00000654ff007816 */ /* 0x000fe40000000000 */
[----:B------:R-:W-:Y:S02]  /*44b0*/  @P0 R2UR UR5, R8 ;  /* 0x00000000080502ca */ /* 0x000fe400000e0000 */
[----:B------:R2:W-:Y:S03]  /*44c0*/  SYNCS.ARRIVE.TRANS64.RED.A1T0 RZ, [R0+URZ], RZ ;  /* 0x000000ff00ff79a7 */ /* 0x0005e600081004ff */
[----:B------:R-:W-:Y:S04]  /*44d0*/  @UP1 UMOV UR29, UR4 ;  /* 0x00000004001d1c82 */ /* 0x000fe80008000000 */
[----:B------:R-:W-:Y:S04]  /*44e0*/  @UP1 UMOV UR14, UR6 ;  /* 0x00000006000e1c82 */ /* 0x000fe80008000000 */
[----:B------:R-:W-:Y:S01]  /*44f0*/  @UP1 UMOV UR13, UR5 ;  /* 0x00000005000d1c82 */ /* 0x000fe20008000000 */
[----:B------:R-:W-:Y:S05]  /*4500*/  BRA.U !UP0, `(.L_x_77) ;  /* 0x0000000108a47547 */ /* 0x000fea000b800000 */
[----:B------:R-:W-:Y:S02]  /*4510*/  UIMAD.WIDE.U32 UR18, UR13, UR47, URZ ;  /* 0x0000002f0d1272a5 */ /* 0x000fe4000f8e00ff */
[----:B------:R-:W-:Y:S02]  /*4520*/  UIMAD.WIDE.U32 UR26, UR14, UR44, URZ ;  /* 0x0000002c0e1a72a5 */ /* 0x000fe4000f8e00ff */
[----:B------:R-:W-:Y:S02]  /*4530*/  USEL UR4, UR30, UR41, !UP5 ;  /* 0x000000291e047287 */ /* 0x000fe4000e800000 */
[----:B------:R-:W-:Y:S02]  /*4540*/  USEL UR7, UR31, UR43, !UP6 ;  /* 0x0000002b1f077287 */ /* 0x000fe4000f000000 */
[----:B-1----:R-:W-:Y:S02]  /*4550*/  UIMAD.WIDE.U32 UR8, UR4, UR22, URZ ;  /* 0x00000016040872a5 */ /* 0x002fe4000f8e00ff */
[----:B------:R-:W-:Y:S01]  /*4560*/  UIMAD.WIDE.U32 UR10, UR7, UR22, URZ ;  /* 0x00000016070a72a5 */ /* 0x000fe2000f8e00ff */
[----:B------:R-:W-:Y:S02]  /*4570*/  UMOV UR5, UR19 ;  /* 0x0000001300057c82 */ /* 0x000fe40008000000 */
[----:B------:R-:W-:Y:S03]  /*4580*/  USHF.R.U32.HI UR6, URZ, UR49, UR5 ;  /* 0x00000031ff067299 */ /* 0x000fe60008011605 */
[----:B------:R-:W-:Y:S01]  /*4590*/  UMOV UR5, UR27 ;  /* 0x0000001b00057c82 */ /* 0x000fe20008000000 */
[----:B------:R-:W-:Y:S02]  /*45a0*/  USEL UR6, UR13, UR6, !UP5 ;  /* 0x000000060d067287 */ /* 0x000fe4000e800000 */
[----:B------:R-:W-:Y:S03]  /*45b0*/  USHF.R.U32.HI UR12, URZ, UR45, UR5 ;  /* 0x0000002dff0c7299 */ /* 0x000fe60008011605 */
[----:B------:R-:W-:Y:S02]  /*45c0*/  UMOV UR5, UR9 ;  /* 0x0000000900057c82 */ /* 0x000fe40008000000 */
[----:B------:R-:W-:Y:S03]  /*45d0*/  @UP4 USHF.R.U32.HI UR4, URZ, UR23, UR5 ;  /* 0x00000017ff044299 */ /* 0x000fe60008011605 */
[----:B------:R-:W-:Y:S01]  /*45e0*/  UMOV UR5, UR11 ;  /* 0x0000000b00057c82 */ /* 0x000fe20008000000 */
[----:B------:R-:W-:Y:S02]  /*45f0*/  UIMAD UR4, UR42, UR4, URZ ;  /* 0x000000042a0472a4 */ /* 0x000fe4000f8e02ff */
[----:B------:R-:W-:Y:S02]  /*4600*/  @UP4 USHF.R.U32.HI UR7, URZ, UR23, UR5 ;  /* 0x00000017ff074299 */ /* 0x000fe40008011605 */
[----:B------:R-:W-:Y:S02]  /*4610*/  UIMAD.WIDE.U32 UR10, UR6, UR22, URZ ;  /* 0x00000016060a72a5 */ /* 0x000fe4000f8e00ff */
[----:B------:R-:W-:Y:S02]  /*4620*/  USEL UR5, UR14, UR12, !UP6 ;  /* 0x0000000c0e057287 */ /* 0x000fe4000f000000 */
[----:B------:R-:W-:Y:S02]  /*4630*/  UIMAD UR8, UR42, UR7, URZ ;  /* 0x000000072a0872a4 */ /* 0x000fe4000f8e02ff */
[----:B------:R-:W-:Y:S03]  /*4640*/  UISETP.GE.AND UP0, UPT, UR6, UR4, UPT ;  /* 0x000000040600728c */ /* 0x000fe6000bf06270 */
[----:B------:R-:W-:Y:S01]  /*4650*/  UMOV UR4, UR11 ;  /* 0x0000000b00047c82 */ /* 0x000fe20008000000 */
[----:B------:R-:W-:Y:S02]  /*4660*/  UISETP.GE.OR UP0, UPT, UR5, UR8, UP0 ;  /* 0x000000080500728c */ /* 0x000fe40008706670 */
[----:B------:R-:W-:Y:S02]  /*4670*/  USHF.R.U32.HI UR4, URZ, UR23, UR4 ;  /* 0x00000017ff047299 */ /* 0x000fe40008011604 */
[----:B------:R-:W-:Y:S02]  /*4680*/  UIMAD.WIDE.U32 UR8, UR5, UR22, URZ ;  /* 0x00000016050872a5 */ /* 0x000fe4000f8e00ff */
[----:B------:R-:W-:Y:S04]  /*4690*/  USEL UR10, UR6, UR4, !UP4 ;  /* 0x00000004060a7287 */ /* 0x000fe8000e000000 */
[----:B------:R-:W-:Y:S01]  /*46a0*/  UIADD3 UR11, UPT, UPT, -UR10, URZ, URZ ;  /* 0x000000ff0a0b7290 */ /* 0x000fe2000fffe1ff */
[----:B------:R-:W-:Y:S02]  /*46b0*/  @!UP0 UMOV UR4, UR9 ;  /* 0x0000000900048c82 */ /* 0x000fe40008000000 */
[----:B------:R-:W-:Y:S02]  /*46c0*/  @!UP0 USHF.R.U32.HI UR4, URZ, UR23, UR4 ;  /* 0x00000017ff048299 */ /* 0x000fe40008011604 */
[----:B------:R-:W-:Y:S02]  /*46d0*/  UIMAD UR8, UR42, UR11, UR6 ;  /* 0x0000000b2a0872a4 */ /* 0x000fe4000f8e0206 */
[----:B------:R-:W-:Y:S04]  /*46e0*/  @!UP0 USEL UR4, UR5, UR4, !UP4 ;  /* 0x0000000405048287 */ /* 0x000fe8000e000000 */
[----:B------:R-:W-:Y:S02]  /*46f0*/  @!UP0 UIMAD UR8, UR7, UR8, UR4 ;  /* 0x00000008070882a4 */ /* 0x000fe4000f8e0204 */
[----:B------:R-:W-:Y:S02]  /*4700*/  @!UP0 UIADD3 UR9, UPT, UPT, UR10, -UR4, URZ ;  /* 0x800000040a098290 */ /* 0x000fe4000fffe0ff */
[----:B------:R-:W-:Y:S02]  /*4710*/  UIADD3 UR4, UPT, UPT, -UR5, URZ, URZ ;  /* 0x000000ff05047290 */ /* 0x000fe4000fffe1ff */
[----:B------:R-:W-:Y:S02]  /*4720*/  UIADD3 UR7, UPT, UPT, -UR6, URZ, URZ ;  /* 0x000000ff06077290 */ /* 0x000fe4000fffe1ff */
[----:B------:R-:W-:Y:S02]  /*4730*/  @!UP0 UIMAD UR6, UR9, UR42, UR5 ;  /* 0x0000002a090682a4 */ /* 0x000fe4000f8e0205 */
[----:B------:R-:W-:Y:S02]  /*4740*/  UIMAD UR14, UR15, UR4, UR14 ;  /* 0x000000040f0e72a4 */ /* 0x000fe4000f8e020e */
[----:B------:R-:W-:Y:S01]  /*4750*/  UIMAD UR13, UR46, UR7, UR13 ;  /* 0x000000072e0d72a4 */ /* 0x000fe2000f8e020d */
[----:B------:R-:W-:Y:S02]  /*4760*/  @!UP0 UMOV UR5, UR8 ;  /* 0x0000000800058c82 */ /* 0x000fe40008000000 */
[----:B------:R-:W-:Y:S02]  /*4770*/  UIMAD UR14, UR5, UR15, UR14 ;  /* 0x0000000f050e72a4 */ /* 0x000fe4000f8e020e */
[----:B------:R-:W-:Y:S11]  /*4780*/  UIMAD UR13, UR6, UR46, UR13 ;  /* 0x0000002e060d72a4 */ /* 0x000ff6000f8e020d */
[----:B------:R-:W-:Y:S01]  /*4790*/  @!UPT UIADD3 URZ, UPT, UPT, URZ, URZ, URZ ;  /* 0x000000fffffff290 */ /* 0x000fe2000fffe0ff */
.L_x_77:
[----:B------:R-:W3:Y:S01]  /*47a0*/  @!UP2 LDCU.128 UR8, c[0x0][0xb10] ;  /* 0x00016200ff08a7ac */ /* 0x000ee20008000c00 */
[C---:B------:R-:W-:Y:S02]  /*47b0*/  ISETP.NE.U32.AND P1, PT, R4.reuse, RZ, PT ;  /* 0x000000ff0400720c */ /* 0x040fe40003f25070 */
[----:B------:R-:W-:Y:S02]  /*47c0*/  ISETP.NE.U32.AND P0, PT, R4, RZ, PT ;  /* 0x000000ff0400720c */ /* 0x000fe40003f05070 */
[C---:B------:R-:W-:Y:S02]  /*47d0*/  ISETP.NE.AND.EX P1, PT, R5.reuse, RZ, PT, P1 ;  /* 0x000000ff0500720c */ /* 0x040fe40003f25310 */
[----:B------:R-:W-:Y:S01]  /*47e0*/  ISETP.NE.AND.EX P0, PT, R5, RZ, PT, P0 ;  /* 0x000000ff0500720c */ /* 0x000fe20003f05300 */
[----:B------:R-:W4:Y:S01]  /*47f0*/  @!UP2 LDCU UR5, c[0x0][0xb0c] ;  /* 0x00016180ff05a7ac */ /* 0x000f220008000800 */
[----:B------:R-:W-:Y:S01]  /*4800*/  SHF.L.U32 R9, R15, 0x1f, RZ ;  /* 0x0000001f0f097819 */ /* 0x000fe200000006ff */
[----:B------:R-:W-:Y:S02]  /*4810*/  USHF.L.U32 UR35, UR16, 0x6, URZ ;  /* 0x0000000610237899 */ /* 0x000fe400080006ff */
[----:B------:R-:W-:Y:S02]  /*4820*/  USHF.L.U32 UR34, UR20, 0x7, URZ ;  /* 0x0000000714227899 */ /* 0x000fe400080006ff */
[----:B---3--:R-:W-:Y:S07]  /*4830*/  UIMAD.WIDE.U32 UR6, UR14, UR8, URZ ;  /* 0x000000080e0672a5 */ /* 0x008fee000f8e00ff */
[----:B------:R-:W-:Y:S01]  /*4840*/  @!UP2 UMOV UR4, UR7 ;  /* 0x000000070004ac82 */ /* 0x000fe20008000000 */
[----:B----4-:R-:W-:Y:S02]  /*4850*/  @!UP2 UISETP.NE.AND UP0, UPT, UR5, 0x1, UPT ;  /* 0x000000010500a88c */ /* 0x010fe4000bf05270 */
[----:B------:R-:W-:Y:S02]  /*4860*/  @!UP2 USHF.R.U32.HI UR4, URZ, UR9, UR4 ;  /* 0x00000009ff04a299 */ /* 0x000fe40008011604 */
[----:B------:R-:W-:Y:S02]  /*4870*/  UIMAD.WIDE.U32 UR6, UR13, UR11, URZ ;  /* 0x0000000b0d0672a5 */ /* 0x000fe4000f8e00ff */
[----:B------:R-:W-:Y:S02]  /*4880*/  @!UP2 USEL UR8, UR14, UR4, !UP0 ;  /* 0x000000040e08a287 */ /* 0x000fe4000c000000 */
[----:B------:R-:W-:Y:S03]  /*4890*/  @!UP2 UISETP.NE.AND UP0, UPT, UR10, 0x1, UPT ;  /* 0x000000010a00a88c */ /* 0x000fe6000bf05270 */
[----:B------:R-:W-:Y:S02]  /*48a0*/  @!UP2 UMOV UR6, UR7 ;  /* 0x000000070006ac82 */ /* 0x000fe40008000000 */
[----:B------:R-:W3:Y:S02]  /*48b0*/  @!UP2 LDCU UR4, c[0x0][0xb20] ;  /* 0x00016400ff04a7ac */ /* 0x000ee40008000800 */
[----:B---3--:R-:W-:Y:S04]  /*48c0*/  @!UP2 USHF.R.U32.HI UR6, URZ, UR4, UR6 ;  /* 0x00000004ff06a299 */ /* 0x008fe80008011606 */
[----:B------:R-:W-:Y:S04]  /*48d0*/  @!UP2 USEL UR6, UR13, UR6, !UP0 ;  /* 0x000000060d06a287 */ /* 0x000fe8000c000000 */
[----:B------:R-:W-:Y:S02]  /*48e0*/  @!UP2 UIADD3 UR4, UPT, UPT, -UR8, UR6, URZ ;  /* 0x000000060804a290 */ /* 0x000fe4000fffe1ff */
[----:B------:R-:W-:Y:S02]  /*48f0*/  @!UP2 UIADD3 UR6, UPT, UPT, UR8, -UR6, URZ ;  /* 0x800000060806a290 */ /* 0x000fe4000fffe0ff */
[----:B------:R-:W-:Y:S02]  /*4900*/  @!UP2 UIMAD UR14, UR4, UR5, UR14 ;  /* 0x00000005040ea2a4 */ /* 0x000fe4000f8e020e */
[----:B------:R-:W-:Y:S01]  /*4910*/  @!UP2 UIMAD UR13, UR6, UR10, UR13 ;  /* 0x0000000a060da2a4 */ /* 0x000fe2000f8e020d */
[----:B------:R-:W-:Y:S11]  /*4920*/  BRA.U UP3, `(.L_x_78) ;  /* 0x0000000103107547 */ /* 0x000ff6000b800000 */
[----:B------:R-:W-:Y:S04]  /*4930*/  MOV R6, UR48 ;  /* 0x0000003000067c02 */ /* 0x000fe80008000f00 */
[----:B------:R-:W-:Y:S04]  /*4940*/  SHF.L.U32 R6, R6, 0x1f, RZ ;  /* 0x0000001f06067819 */ /* 0x000fe800000006ff */
[----:B------:R-:W3:Y:S02]  /*4950*/  SYNCS.PHASECHK.TRANS64.TRYWAIT P2, [UR21+0x98], R6 ;  /* 0x00009806ff0075a7 */ /* 0x000ee40008041115 */
[----:B---3--:R-:W-:Y:S05]  /*4960*/  @!P2 BRA `(.L_x_79) ;  /* 0x00000044006ca947 */ /* 0x008fea0003800000 */
.L_x_78:
[----:B------:R-:W-:Y:S05]  /*4970*/  @!P1 BRA `(.L_x_80) ;  /* 0x0000000000309947 */ /* 0x000fea0003800000 */
[----:B------:R-:W-:Y:S01]  /*4980*/  ISETP.NE.U32.AND P1, PT, R2, RZ, PT ;  /* 0x000000ff0200720c */ /* 0x000fe20003f25070 */
[----:B------:R-:W3:Y:S01]  /*4990*/  LDCU.64 UR4, c[0x0][0x358] ;  /* 0x00006b00ff0477ac */ /* 0x000ee20008000a00 */
[----:B------:R-:W-:Y:S02]  /*49a0*/  IMAD.MOV.U32 R45, RZ, RZ, 0x1 ;  /* 0x00000001ff2d7424 */ /* 0x000fe400078e00ff */
[----:B------:R-:W-:Y:S11]  /*49b0*/  ISETP.NE.AND.EX P1, PT, R3, RZ, PT, P1 ;  /* 0x000000ff0300720c */ /* 0x000ff60003f25310 */
[----:B------:R-:W-:Y:S02]  /*49c0*/  @!UPT UIADD3 URZ, UPT, UPT, URZ, URZ, URZ ;  /* 0x000000fffffff290 */ /* 0x000fe4000fffe0ff */
[----:B------:R-:W4:Y:S01]  /*49d0*/  @P1 LDC.64 R10, c[0x0][0x888] ;  /* 0x00022200ff0a1b82 */ /* 0x000f220000000a00 */
[----:B--2---:R-:W-:Y:S04]  /*49e0*/  @P1 IMAD R0, R4, UR36, RZ ;  /* 0x0000002404001c24 */ /* 0x004fe8000f8e02ff */
[----:B----4-:R-:W-:Y:S04]  /*49f0*/  @P1 IMAD.WIDE R10, R0, 0x4, R10 ;  /* 0x00000004000a1825 */ /* 0x010fe800078e020a */
[----:B------:R-:W-:Y:S01]  /*4a00*/  HFMA2 R0, -RZ, RZ, 0, 5.9604644775390625e-08 ;  /* 0x00000001ff007431 */ /* 0x000fe200000001ff */
[----:B---3-5:R3:W5:Y:S04]  /*4a10*/  @P1 LDG.E R27, desc[UR4][R10.64] ;  /* 0x000000040a1b1981 */ /* 0x028768000c1e1900 */
[----:B------:R-:W-:Y:S01]  /*4a20*/  @!P1 PRMT R45, R0, 0x7610, R45 ;  /* 0x00007610002d9816 */ /* 0x000fe2000000002d */
[----:B---3--:R-:W4:Y:S06]  /*4a30*/  @!P1 LDC R27, c[0x0][0x880] ;  /* 0x00022000ff1b9b82 */ /* 0x008f2c0000000800 */
.L_x_80:
[----:B----45:R-:W-:Y:S01]  /*4a40*/  @!P0 FSETP.EQ.AND P1, PT, R27, RZ, PT ;  /* 0x000000ff1b00820b */ /* 0x030fe20003f22000 */
[----:B------:R-:W-:Y:S01]  /*4a50*/  @!UPT UIADD3 URZ, UPT, UPT, URZ, URZ, URZ ;  /* 0x000000fffffff290 */ /* 0x000fe2000fffe0ff */
[----:B------:R-:W-:Y:S11]  /*4a60*/  @!P0 BRA `(.L_x_81) ;  /* 0x0000000000188947 */ /* 0x000ff60003800000 */
[----:B------:R-:W-:Y:S02]  /*4a70*/  LOP3.LUT P0, RZ, R45, 0xff, RZ, 0xc0, !PT ;  /* 0x000000ff2dff7812 */ /* 0x000fe4000780c0ff */
[----:B------:R-:W-:Y:S04]  /*4a80*/  ISETP.NE.U32.AND P1, PT, R2, RZ, PT ;  /* 0x000000ff0200720c */ /* 0x000fe80003f25070 */
[----:B------:R-:W-:Y:S04]  /*4a90*/  ISETP.NE.AND.EX P1, PT, R3, RZ, PT, P1 ;  /* 0x000000ff0300720c */ /* 0x000fe80003f25310 */
[----:B------:R-:W-:Y:S03]  /*4aa0*/  PLOP3.LUT P1, PT, P1, PT, PT, 0x8, 0x80 ;  /* 0x000000000080781c */ /* 0x000fe60000f2e170 */
[----:B------:R-:W-:Y:S11]  /*4ab0*/  @P0 FSETP.EQ.AND P1, PT, R27, RZ, PT ;  /* 0x000000ff1b00020b */ /* 0x000ff60003f22000 */
[----:B------:R-:W-:Y:S02]  /*4ac0*/  @!UPT UIADD3 URZ, UPT, UPT, URZ, URZ, URZ ;  /* 0x000000fffffff290 */ /* 0x000fe4000fffe0ff */
.L_x_81:
[----:B------:R-:W3:Y:S01]  /*4ad0*/  SYNCS.PHASECHK.TRANS64.TRYWAIT P2, [UR21+0x70], R9 ;  /* 0x00007009ff0075a7 */ /* 0x000ee20008041115 */
[----:B------:R-:W-:Y:S04]  /*4ae0*/  ELECT P0, URZ, PT ;  /* 0x0000000000ff782f */ /* 0x000fe80003800000 */
[----:B------:R-:W-:Y:S11]  /*4af0*/  PLOP3.LUT P1, PT, P1, P0, PT, 0xf2, 0x2f ;  /* 0x00000000002f781c */ /* 0x000ff60000f21e72 */
[----:B------:R-:W-:Y:S02]  /*4b00*/  @!UPT UIADD3 URZ, UPT, UPT, URZ, URZ, URZ ;  /* 0x000000fffffff290 */ /* 0x000fe4000fffe0ff */
[----:B------:R-:W-:Y:S05]  /*4b10*/  @!P1 IADD3 R8, P0, PT, R16, 0x580, RZ ;  /* 0x0000058010089810 */ /* 0x000fea0007f1e0ff */
[----:B--2---:R-:W-:Y:S01]  /*4b20*/  @!P1 IMAD.X R6, RZ, RZ, R17, P0 ;  /* 0x000000ffff069224 */ /* 0x004fe200000e0611 */
[----:B---3--:R-:W-:Y:S07]  /*4b30*/  @!P2 BRA `(.L_x_82) ;  /* 0x000000440010a947 */ /* 0x008fee0003800000 */
.L_x_171:
[----:B------:R-:W-:Y:S01]  /*4b40*/  @!P1 R2UR UR5, R8 ;  /* 0x00000000080592ca */ /* 0x000fe200000e0000 */
[----:B------:R-:W-:Y:S01]  /*4b50*/  VOTEU.ALL UP0, P1 ;  /* 0x0000000000ff7886 */ /* 0x000fe20000800000 */
[----:B------:R-:W-:Y:S01]  /*4b60*/  @!P1 R2UR UR4, R6 ;  /* 0x00000000060492ca */ /* 0x000fe200000e0000 */
[----:B--2---:R-:W-:Y:S01]  /*4b70*/  @!P1 IMAD.MOV.U32 R0, RZ, RZ, 0x1000 ;  /* 0x00001000ff009424 */ /* 0x004fe200078e00ff */
[----:B------:R-:W-:Y:S01]  /*4b80*/  UMOV UR6, 0x0 ;  /* 0x0000000000067882 */ /* 0x000fe20000000000 */
[----:B------:R-:W-:Y:S01]  /*4b90*/  UMOV UR7, 0x10000000 ;  /* 0x1000000000077882 */ /* 0x000fe20000000000 */
[----:B------:R-:W-:Y:S01]  /*4ba0*/  @!UP0 UIADD3 UR32, UPT, UPT, UR21, 0x200, URZ ;  /* 0x0000020015208890 */ /* 0x000fe2000fffe0ff */
[----:B------:R-:W-:Y:S01]  /*4bb0*/  @!P1 IADD3 R8, P0, PT, R16, 0x580, RZ ;  /* 0x0000058010089810 */ /* 0x000fe20007f1e0ff */
[----:B------:R-:W-:Y:S04]  /*4bc0*/  VOTEU.ALL UP0, P1 ;  /* 0x0000000000ff7886 */ /* 0x000fe80000800000 */
[----:B------:R-:W-:Y:S02]  /*4bd0*/  @!P1 IMAD.X R6, RZ, RZ, R17, P0 ;  /* 0x000000ffff069224 */ /* 0x000fe400000e0611 */
[----:B------:R-:W-:Y:S02]  /*4be0*/  IMAD.U32 R10, RZ, RZ, UR5 ;  /* 0x00000005ff0a7e24 */ /* 0x000fe4000f8e00ff */
[----:B------:R-:W-:Y:S03]  /*4bf0*/  IMAD.U32 R11, RZ, RZ, UR4 ;  /* 0x00000004ff0b7e24 */ /* 0x000fe6000f8e00ff */
[----:B------:R-:W-:Y:S02]  /*4c00*/  @!P1 R2UR UR4, R10 ;  /* 0x000000000a0492ca */ /* 0x000fe400000e0000 */
[----:B------:R-:W-:Y:S11]  /*4c10*/  @!P1 R2UR UR5, R11 ;  /* 0x000000000b0592ca */ /* 0x000ff600000e0000 */
[----:B------:R-:W-:Y:S02]  /*4c20*/  @!UPT UIADD3 URZ, UPT, UPT, URZ, URZ, URZ ;  /* 0x000000fffffff290 */ /* 0x000fe4000fffe0ff */
[----:B------:R2:W-:Y:S01]  /*4c30*/  @!UP0 UTMALDG.3D [UR32], [UR4], desc[UR6] ;  /* 0x00000620040085b4 */ /* 0x0005e20008011000 */
[----:B------:R2:W-:Y:S01]  /*4c40*/  @!P1 SYNCS.ARRIVE.TRANS64.RED.A0TR RZ, [UR21+0x50], R0 ;  /* 0x00005000ffff99a7 */ /* 0x0005e20008300415 */
[----:B------:R-:W-:Y:S01]  /*4c50*/  SYNCS.ARRIVE.TRANS64.RED.A1T0 RZ, [UR40], RZ ;  /* 0x000000ffffff79a7 */ /* 0x000fe20008100428 */
[----:B------:R-:W3:Y:S02]  /*4c60*/  SYNCS.PHASECHK.TRANS64.TRYWAIT P2, [UR21+0x78], R9 ;  /* 0x00007809ff0075a7 */ /* 0x000ee40008041115 */
[----:B--23--:R-:W-:Y:S05]  /*4c70*/  @!P2 BRA `(.L_x_83) ;  /* 0x0000004000d8a947 */ /* 0x00cfea0003800000 */
.L_x_173:
        /* <DEDUP_REMOVED lines=8> */
[----:B------:R-:W-:Y:S01]  /*4d00*/  @!UP0 UIADD3 UR24, UPT, UPT, UR21, 0x1200, URZ ;  /* 0x0000120015188890 */ /* 0x000fe2000fffe0ff */
[----:B------:R-:W-:Y:S01]  /*4d10*/  VOTEU.ALL UP0, P1 ;  /* 0x0000000000ff7886 */ /* 0x000fe20000800000 */
[----:B------:R-:W-:Y:S01]  /*4d20*/  UMOV UR27, UR35 ;  /* 0x00000023001b7c82 */ /* 0x000fe20008000000 */
[----:B------:R-:W-:Y:S02]  /*4d30*/  UMOV UR28, UR36 ;  /* 0x00000024001c7c82 */ /* 0x000fe40008000000 */
[----:B------:R-:W-:Y:S02]  /*4d40*/  IMAD.U32 R10, RZ, RZ, UR5 ;  /* 0x00000005ff0a7e24 */ /* 0x000fe4000f8e00ff */
[----:B------:R-:W-:Y:S02]  /*4d50*/  IMAD.U32 R11, RZ, RZ, UR4 ;  /* 0x00000004ff0b7e24 */ /* 0x000fe4000f8e00ff */
[----:B------:R-:W-:Y:S01]  /*4d60*/  @!P1 IMAD.X R6, RZ, RZ, R17, P0 ;  /* 0x000000ffff069224 */ /* 0x000fe200000e0611 */
        /* <DEDUP_REMOVED lines=8> */
.L_x_175:
[----:B------:R-:W-:Y:S01]  /*4df0*/  @!P1 R2UR UR5, R8 ;  /* 0x00000000080592ca */ /* 0x000fe200000e0000 */
[----:B------:R-:W-:Y:S01]  /*4e00*/  VOTEU.ALL UP0, P1 ;  /* 0x0000000000ff7886 */ /* 0x000fe20000800000 */
[----:B------:R-:W-:Y:S01]  /*4e10*/  @!P1 R2UR UR4, R6 ;  /* 0x00000000060492ca */ /* 0x000fe200000e0000 */
[----:B--2---:R-:W-:Y:S01]  /*4e20*/  @!P1 IMAD.MOV.U32 R0, RZ, RZ, 0x1000 ;  /* 0x00001000ff009424 */ /* 0x004fe200078e00ff */
[----:B------:R-:W-:Y:S01]  /*4e30*/  UMOV UR6, 0x0 ;  /* 0x0000000000067882 */ /* 0x000fe20000000000 */
[----:B------:R-:W-:Y:S01]  /*4e40*/  UMOV UR7, 0x10000000 ;  /* 0x1000000000077882 */ /* 0x000fe20000000000 */
[----:B------:R-:W-:Y:S01]  /*4e50*/  @!UP0 UIADD3 UR18, UPT, UPT, UR34, 0x40, URZ ;  /* 0x0000004022128890 */ /* 0x000fe2000fffe0ff */
[----:B------:R-:W-:Y:S01]  /*4e60*/  VIADD R14, R14, 0x1 ;  /* 0x000000010e0e7836 */ /* 0x000fe20000000000 */
[----:B------:R-:W-:Y:S01]  /*4e70*/  @!UP0 UIADD3 UR16, UPT, UPT, UR21, 0x2200, URZ ;  /* 0x0000220015108890 */ /* 0x000fe2000fffe0ff */
[----:B------:R-:W-:Y:S01]  /*4e80*/  VOTEU.ALL UP0, P1 ;  /* 0x0000000000ff7886 */ /* 0x000fe20000800000 */
[----:B------:R-:W-:Y:S01]  /*4e90*/  UMOV UR19, UR35 ;  /* 0x0000002300137c82 */ /* 0x000fe20008000000 */
[----:B------:R-:W-:Y:S02]  /*4ea0*/  UMOV UR20, UR36 ;  /* 0x0000002400147c82 */ /* 0x000fe40008000000 */
        /* <DEDUP_REMOVED lines=10> */
.L_x_177:
[----:B------:R-:W-:Y:S01]  /*4f50*/  @!P1 IADD3 R6, P0, PT, R16, 0x580, RZ ;  /* 0x0000058010069810 */ /* 0x000fe20007f1e0ff */
[----:B------:R-:W-:Y:S01]  /*4f60*/  VOTEU.ALL UP0, P1 ;  /* 0x0000000000ff7886 */ /* 0x000fe20000800000 */
[----:B------:R-:W-:Y:S01]  /*4f70*/  UMOV UR6, 0x0 ;  /* 0x0000000000067882 */ /* 0x000fe20000000000 */
[----:B------:R-:W-:Y:S01]  /*4f80*/  UMOV UR7, 0x10000000 ;  /* 0x1000000000077882 */ /* 0x000fe20000000000 */
[----:B------:R-:W-:Y:S01]  /*4f90*/  @!P1 R2UR UR5, R6 ;  /* 0x00000000060592ca */ /* 0x000fe200000e0000 */
[----:B--2---:R-:W-:Y:S01]  /*4fa0*/  @!P1 IMAD.X R0, RZ, RZ, R17, P0 ;  /* 0x000000ffff009224 */ /* 0x004fe200000e0611 */
[----:B------:R-:W-:Y:S01]  /*4fb0*/  @!UP0 UIADD3 UR10, UPT, UPT, UR34, 0x60, URZ ;  /* 0x00000060220a8890 */ /* 0x000fe2000fffe0ff */
[----:B------:R-:W-:Y:S01]  /*4fc0*/  R2UR UR18, R47 ;  /* 0x000000002f1272ca */ /* 0x000fe200000e0000 */
[----:B------:R-:W-:Y:S01]  /*4fd0*/  @!UP0 UIADD3 UR8, UPT, UPT, UR21, 0x3200, URZ ;  /* 0x0000320015088890 */ /* 0x000fe2000fffe0ff */
[----:B------:R-:W-:Y:S01]  /*4fe0*/  R2UR UR16, R48 ;  /* 0x00000000301072ca */ /* 0x000fe200000e0000 */
[----:B------:R-:W-:Y:S01]  /*4ff0*/  @!UP0 UIADD3 UR9, UPT, UPT, UR21, 0x68, URZ ;  /* 0x0000006815098890 */ /* 0x000fe2000fffe0ff */
[----:B------:R-:W-:Y:S01]  /*5000*/  @!P1 R2UR UR4, R0 ;  /* 0x00000000000492ca */ /* 0x000fe200000e0000 */
[----:B------:R-:W-:Y:S01]  /*5010*/  VOTEU.ALL UP0, P1 ;  /* 0x0000000000ff7886 */ /* 0x000fe20000800000 */
[----:B------:R-:W-:Y:S01]  /*5020*/  UMOV UR11, UR35 ;  /* 0x00000023000b7c82 */ /* 0x000fe20008000000 */
[----:B------:R-:W-:Y:S01]  /*5030*/  UMOV UR12, UR36 ;  /* 0x00000024000c7c82 */ /* 0x000fe20008000000 */
[C---:B------:R-:W-:Y:S01]  /*5040*/  ISETP.NE.AND P0, PT, R14.reuse, 0x2, PT ;  /* 0x000000020e00780c */ /* 0x040fe20003f05270 */
[----:B------:R-:W-:Y:S01]  /*5050*/  UPLOP3.LUT UP3, UPT, UPT, UPT, UPT, 0x80, 0x8 ;  /* 0x000000000008789c */ /* 0x000fe20003f6f070 */
[----:B------:R-:W-:Y:S01]  /*5060*/  IMAD.U32 R8, RZ, RZ, UR5 ;  /* 0x00000005ff087e24 */ /* 0x000fe2000f8e00ff */
[----:B------:R-:W-:Y:S01]  /*5070*/  LOP3.LUT R15, R15, 0x1, RZ, 0x3c, !PT ;  /* 0x000000010f0f7812 */ /* 0x000fe200078e3cff */
[----:B------:R-:W-:Y:S01]  /*5080*/  UMOV UR36, UR29 ;  /* 0x0000001d00247c82 */ /* 0x000fe20008000000 */
[----:B------:R-:W-:Y:S01]  /*5090*/  SEL R0, RZ, 0x1, P0 ;  /* 0x00000001ff007807 */ /* 0x000fe20000000000 */
[----:B------:R-:W-:Y:S01]  /*50a0*/  UIADD3 UR20, UPT, UPT, UR13, UR18, URZ ;  /* 0x000000120d147290 */ /* 0x000fe2000fffe0ff */
[----:B------:R-:W-:Y:S01]  /*50b0*/  SEL R14, R14, RZ, P0 ;  /* 0x000000ff0e0e7207 */ /* 0x000fe20000000000 */
[----:B------:R-:W-:Y:S01]  /*50c0*/  UIADD3 UR16, UPT, UPT, UR14, UR16, URZ ;  /* 0x000000100e107290 */ /* 0x000fe2000fffe0ff */
[----:B------:R-:W-:Y:S01]  /*50d0*/  IMAD.U32 R9, RZ, RZ, UR4 ;  /* 0x00000004ff097e24 */ /* 0x000fe2000f8e00ff */
[----:B------:R-:W-:Y:S02]  /*50e0*/  @!P1 R2UR UR4, R8 ;  /* 0x00000000080492ca */ /* 0x000fe400000e0000 */
[----:B------:R-:W-:Y:S02]  /*50f0*/  LOP3.LUT R13, R13, R0, RZ, 0x3c, !PT ;  /* 0x000000000d0d7212 */ /* 0x000fe400078e3cff */
[----:B------:R-:W-:Y:S11]  /*5100*/  @!P1 R2UR UR5, R9 ;  /* 0x00000000090592ca */ /* 0x000ff600000e0000 */
[----:B------:R-:W-:Y:S02]  /*5110*/  @!UPT UIADD3 URZ, UPT, UPT, URZ, URZ, URZ ;  /* 0x000000fffffff290 */ /* 0x000fe4000fffe0ff */
[----:B------:R2:W-:Y:S01]  /*5120*/  @!UP0 UTMALDG.3D [UR8], [UR4], desc[UR6] ;  /* 0x00000608040085b4 */ /* 0x0005e20008011000 */
[----:B------:R2:W-:Y:S01]  /*5130*/  @!P1 SYNCS.ARRIVE.TRANS64.RED.A0TR RZ, [UR21+0x68], R7 ;  /* 0x00006807ffff99a7 */ /* 0x0005e20008300415 */
[----:B------:R-:W-:Y:S01]  /*5140*/  SYNCS.ARRIVE.TRANS64.RED.A1T0 RZ, [UR37], RZ ;  /* 0x000000ffffff79a7 */ /* 0x000fe20008100425 */
[----:B------:R-:W-:Y:S05]  /*5150*/  BRA.U UP1, `(.L_x_86) ;  /* 0xfffffff101707547 */ /* 0x000fea000b83ffff */
[----:B------:R-:W-:-:S04]  /*5160*/  SHF.L.U32 R2, R15, 0x1f, RZ ;  /* 0x0000001f0f027819 */ /* 0x000fc800000006ff */
[----:B------:R-:W3:Y:S02]  /*5170*/  SYNCS.PHASECHK.TRANS64.TRYWAIT P0, [UR21+0x70], R2 ;  /* 0x00007002ff0075a7 */ /* 0x000ee40008001115 */
[----:B---3--:R-:W-:Y:S05]  /*5180*/  @!P0 BRA `(.L_x_87) ;  /* 0x0000003c00dc8947 */ /* 0x008fea0003800000 */
.L_x_179:
[----:B------:R-:W4:Y:S02]  /*5190*/  SYNCS.PHASECHK.TRANS64.TRYWAIT P0, [UR21+0x78], R2 ;  /* 0x00007802ff0075a7 */ /* 0x000f240008001115 */
[----:B----4-:R-:W-:Y:S05]  /*51a0*/  @!P0 BRA `(.L_x_88) ;  /* 0x0000003c00ec8947 */ /* 0x010fea0003800000 */
.L_x_181:
[----:B------:R-:W4:Y:S02]  /*51b0*/  SYNCS.PHASECHK.TRANS64.TRYWAIT P0, [UR21+0x80], R2 ;  /* 0x00008002ff0075a7 */ /* 0x000f240008001115 */
[----:B----4-:R-:W-:Y:S05]  /*51c0*/  @!P0 BRA `(.L_x_89) ;  /* 0x0000003c00fc8947 */ /* 0x010fea0003800000 */
.L_x_183:
[----:B---3--:R-:W-:-:S07]  /*51d0*/  MOV R0, UR21 ;  /* 0x0000001500007c02 */ /* 0x008fce0008000f00 */
.L_x_90:
[----:B---3--:R-:W-:-:S04]  /*51e0*/  SHF.L.U32 R2, R15, 0x1f, RZ ;  /* 0x0000001f0f027819 */ /* 0x008fc800000006ff */
[----:B------:R3:W4:Y:S03]  /*51f0*/  SYNCS.PHASECHK.TRANS64.TRYWAIT P0, [R0+URZ+0x88], R2 ;  /* 0x00008802000075a7 */ /* 0x00072600080011ff */
[----:B----4-:R-:W-:Y:S05]  /*5200*/  @!P0 NANOSLEEP.SYNCS 0x989680 ;  /* 0x009896800000895d */ /* 0x010fea0003900000 */
[----:B------:R-:W4:Y:S02]  /*5210*/  @!P0 SYNCS.PHASECHK.TRANS64 P0, [R0+URZ+0x88], R2 ;  /* 0x00008802000085a7 */ /* 0x000f2400080010ff */
[----:B-12-4-:R-:W-:Y:S05]  /*5220*/  @P0 EXIT ;  /* 0x000000000000094d */ /* 0x016fea0003800000 */
[----:B------:R-:W-:Y:S05]  /*5230*/  BRA `(.L_x_90) ;  /* 0xfffffffc00e87947 */ /* 0x000fea000383ffff */
.L_x_75:
[----:B------:R-:W-:-:S06]  /*5240*/  UISETP.GE.AND UP0, UPT, UR17, 0x4, UPT ;  /* 0x000000041100788c */ /* 0x000fcc000bf06270 */
[----:B------:R-:W-:-:S13]  /*5250*/  PLOP3.LUT P0, PT, PT, PT, UP0, 0x80, 0x8 ;  /* 0x000000000008781c */ /* 0x000fda0003f0f008 */
[----:B-1----:R-:W-:Y:S05]  /*5260*/  @!P0 EXIT ;  /* 0x000000000000894d */ /* 0x002fea0003800000 */
[----:B------:R-:W1:Y:S08]  /*5270*/  S2UR UR4, SR_CgaCtaId ;  /* 0x00000000000479c3 */ /* 0x000e700000008800 */
[----:B------:R-:W-:Y:S01]  /*5280*/  BAR.SYNC.DEFER_BLOCKING 0x6, 0xa0 ;  /* 0x0182800000007b1d */ /* 0x000fe20000010000 */
[C---:B------:R-:W-:Y:S01]  /*5290*/  IMAD.SHL.U32 R3, R57.reuse, 0x20, RZ ;  /* 0x0000002039037824 */ /* 0x040fe200078e00ff */
[----:B------:R-:W-:Y:S01]  /*52a0*/  SHF.R.U32.HI R4, RZ, 0x1, R57 ;  /* 0x00000001ff047819 */ /* 0x000fe20000011639 */
[C---:B------:R-:W-:Y:S01]  /*52b0*/  IMAD.SHL.U32 R2, R57.reuse, 0x10, RZ ;  /* 0x0000001039027824 */ /* 0x040fe200078e00ff */
[C---:B------:R-:W-:Y:S01]  /*52c0*/  LOP3.LUT P0, RZ, R57.reuse, 0x4, RZ, 0xc0, !PT ;  /* 0x0000000439ff7812 */ /* 0x040fe2000780c0ff */
[----:B------:R-:W-:Y:S01]  /*52d0*/  IMAD.U32 R23, R57, 0x10000, RZ ;  /* 0x0001000039177824 */ /* 0x000fe200078e00ff */
[----:B------:R-:W-:-:S02]  /*52e0*/  UMOV UR44, 0x400 ;  /* 0x00000400002c7882 */ /* 0x000fc40000000000 */
[----:B------:R-:W2:Y:S01]  /*52f0*/  LDC.64 R42, c[0x0][0x8b0] ;  /* 0x00022c00ff2a7b82 */ /* 0x000ea20000000a00 */
[----:B------:R-:W-:Y:S01]  /*5300*/  LOP3.LUT R5, R3, 0xc0, RZ, 0xc0, !PT ;  /* 0x000000c003057812 */ /* 0x000fe200078ec0ff */
[----:B------:R-:W-:Y:S01]  /*5310*/  IMAD.SHL.U32 R44, R57, 0x4, RZ ;  /* 0x00000004392c7824 */ /* 0x000fe200078e00ff */
[----:B------:R-:W-:Y:S01]  /*5320*/  LOP3.LUT R2, R2, 0x600, RZ, 0xc0, !PT ;  /* 0x0000060002027812 */ /* 0x000fe200078ec0ff */
[----:B------:R-:W-:Y:S01]  /*5330*/  IMAD.MOV.U32 R56, RZ, RZ, 0x20 ;  /* 0x00000020ff387424 */ /* 0x000fe200078e00ff */
[----:B------:R-:W-:Y:S01]  /*5340*/  LOP3.LUT R4, R5, 0x8, R4, 0xf8, !PT ;  /* 0x0000000805047812 */ /* 0x000fe200078ef804 */
[----:B------:R-:W-:Y:S01]  /*5350*/  IMAD.MOV.U32 R55, RZ, RZ, 0x1 ;  /* 0x00000001ff377424 */ /* 0x000fe200078e00ff */
[--C-:B------:R-:W-:Y:S01]  /*5360*/  LOP3.LUT R2, R2, 0x20, R3.reuse, 0xf8, !PT ;  /* 0x0000002002027812 */ /* 0x100fe200078ef803 */
[----:B------:R-:W3:Y:S01]  /*5370*/  LDC.64 R40, c[0x0][0x8a8] ;  /* 0x00022a00ff287b82 */ /* 0x000ee20000000a00 */
[----:B------:R-:W-:Y:S01]  /*5380*/  LOP3.LUT R23, R23, 0x600000, RZ, 0xc0, !PT ;  /* 0x0060000017177812 */ /* 0x000fe200078ec0ff */
[----:B------:R-:W-:Y:S01]  /*5390*/  IMAD.MOV.U32 R22, RZ, RZ, RZ ;  /* 0x000000ffff167224 */ /* 0x000fe200078e00ff */
[----:B------:R-:W-:Y:S01]  /*53a0*/  LOP3.LUT R44, R4, 0x18, R44, 0x78, !PT ;  /* 0x00000018042c7812 */ /* 0x000fe200078e782c */
[----:B------:R-:W-:Y:S01]  /*53b0*/  IMAD.MOV.U32 R54, RZ, RZ, RZ ;  /* 0x000000ffff367224 */ /* 0x000fe200078e00ff */
[----:B------:R-:W-:-:S02]  /*53c0*/  LOP3.LUT R2, R2, 0x100, R3, 0xf8, !PT ;  /* 0x0000010002027812 */ /* 0x000fc400078ef803 */
[----:B------:R-:W-:Y:S02]  /*53d0*/  CS2R R52, SRZ ;  /* 0x0000000000347805 */ /* 0x000fe4000001ff00 */
[----:B------:R-:W-:Y:S01]  /*53e0*/  LOP3.LUT R57, R57, 0x60, RZ, 0xc0, !PT ;  /* 0x0000006039397812 */ /* 0x000fe200078ec0ff */
[----:B-1----:R-:W-:Y:S01]  /*53f0*/  ULEA UR44, UR4, UR44, 0x18 ;  /* 0x0000002c042c7291 */ /* 0x002fe2000f8ec0ff */
[----:B------:R-:W-:Y:S01]  /*5400*/  LOP3.LUT R44, R2, R44, RZ, 0xfc, !PT ;  /* 0x0000002c022c7212 */ /* 0x000fe200078efcff */
[----:B------:R-:W1:Y:S01]  /*5410*/  LDCU UR59, c[0x0][0x370] ;  /* 0x00006e00ff3b77ac */ /* 0x000e620008000800 */
[----:B------:R-:W-:Y:S01]  /*5420*/  SEL R56, R56, 0xffffffe0, !P0 ;  /* 0xffffffe038387807 */ /* 0x000fe20004000000 */
[----:B------:R-:W-:Y:S01]  /*5430*/  UIADD3 UR4, UPT, UPT, UR44, 0x200, URZ ;  /* 0x000002002c047890 */ /* 0x000fe2000fffe0ff */
[----:B------:R-:W4:Y:S04]  /*5440*/  LDCU UR43, c[0x0][0xb0c] ;  /* 0x00016180ff2b77ac */ /* 0x000f280008000800 */
[----:B------:R-:W1:Y:S01]  /*5450*/  LDS R0, [UR44+0x150] ;  /* 0x0001502cff007984 */ /* 0x000e620008000800 */
[----:B------:R-:W-:Y:S01]  /*5460*/  IMAD.U32 R50, RZ, RZ, UR4 ;  /* 0x00000004ff327e24 */ /* 0x000fe2000f8e00ff */
[----:B------:R-:W1:Y:S01]  /*5470*/  LDCU UR39, c[0x0][0xb30] ;  /* 0x00016600ff2777ac */ /* 0x000e620008000800 */
[----:B------:R-:W1:Y:S01]  /*5480*/  LDCU.64 UR56, c[0x0][0x888] ;  /* 0x00011100ff3877ac */ /* 0x000e620008000a00 */
[----:B------:R-:W1:Y:S01]  /*5490*/  LDCU.64 UR40, c[0x0][0xb28] ;  /* 0x00016500ff2877ac */ /* 0x000e620008000a00 */
[----:B------:R-:W1:Y:S01]  /*54a0*/  LDCU.64 UR62, c[0x0][0x890] ;  /* 0x00011200ff3e77ac */ /* 0x000e620008000a00 */
[----:B------:R-:W1:Y:S01]  /*54b0*/  LDCU.128 UR52, c[0x0][0xb10] ;  /* 0x00016200ff3477ac */ /* 0x000e620008000c00 */
[----:B------:R-:W1:Y:S01]  /*54c0*/  LDCU UR58, c[0x0][0x374] ;  /* 0x00006e80ff3a77ac */ /* 0x000e620008000800 */
[----:B------:R-:W-:Y:S01]  /*54d0*/  UMOV UR47, URZ ;  /* 0x000000ff002f7c82 */ /* 0x000fe20008000000 */
[----:B------:R-:W-:Y:S01]  /*54e0*/  UMOV UR46, URZ ;  /* 0x000000ff002e7c82 */ /* 0x000fe20008000000 */
[----:B-1234-:R-:W-:-:S07]  /*54f0*/  IMAD.IADD R23, R0, 0x1, R23 ;  /* 0x0000000100177824 */ /* 0x01efce00078e0217 */
.L_x_134:
[C---:B------:R-:W-:Y:S02]  /*5500*/  LEA R3, R52.reuse, UR44, 0x3 ;  /* 0x0000002c34037c11 */ /* 0x040fe4000f8e18ff */
[----:B------:R-:W-:Y:S02]  /*5510*/  SHF.L.U32 R0, R53, 0x1f, RZ ;  /* 0x0000001f35007819 */ /* 0x000fe400000006ff */
[----:B-1----:R-:W-:Y:S02]  /*5520*/  LEA R4, R52, UR44, 0x4 ;  /* 0x0000002c34047c11 */ /* 0x002fe4000f8e20ff */
[----:B------:R-:W1:Y:S02]  /*5530*/  SYNCS.PHASECHK.TRANS64.TRYWAIT P0, [R3+URZ+0xa0], R0 ;  /* 0x0000a000030075a7 */ /* 0x000e6400080011ff */
[----:B-12---:R-:W-:Y:S05]  /*5540*/  @!P0 BRA `(.L_x_91) ;  /* 0x0000003c00348947 */ /* 0x006fea0003800000 */
.L_x_184:
[----:B------:R-:W2:Y:S01]  /*5550*/  LDS.128 R4, [R4+0x130] ;  /* 0x0001300004047984 */ /* 0x000ea20000000c00 */
[----:B------:R-:W-:Y:S01]  /*5560*/  UISETP.GE.AND UP0, UPT, UR42, 0x1, UPT ;  /* 0x000000012a00788c */ /* 0x000fe2000bf06270 */
[----:B------:R-:W-:Y:S01]  /*5570*/  @!PT LDS RZ, [RZ] ;  /* 0x00000000fffff984 */ /* 0x000fe20000000800 */
[----:B------:R-:W-:Y:S01]  /*5580*/  @!PT LDS RZ, [RZ] ;  /* 0x00000000fffff984 */ /* 0x000fe20000000800 */
[----:B------:R-:W-:Y:S01]  /*5590*/  @!PT LDS RZ, [RZ] ;  /* 0x00000000fffff984 */ /* 0x000fe20000000800 */
[----:B------:R-:W-:Y:S01]  /*55a0*/  @!PT LDS RZ, [RZ] ;  /* 0x00000000fffff984 */ /* 0x000fe20000000800 */
[----:B------:R3:W-:Y:S06]  /*55b0*/  MEMBAR.ALL.CTA ;  /* 0x0000000000007992 */ /* 0x0007ec0000008000 */
[----:B---3--:R-:W3:Y:S01]  /*55c0*/  FENCE.VIEW.ASYNC.S ;  /* 0x00000000000073c6 */ /* 0x008ee20000000000 */
[----:B--2---:R-:W-:Y:S11]  /*55d0*/  LOP3.LUT P0, RZ, R6, 0x1, RZ, 0xc0, !PT ;  /* 0x0000000106ff7812 */ /* 0x004ff6000780c0ff */
[----:B------:R-:W-:Y:S02]  /*55e0*/  @!UPT UIADD3 URZ, UPT, UPT, URZ, URZ, URZ ;  /* 0x000000fffffff290 */ /* 0x000fe4000fffe0ff */
[----:B---3--:R-:W-:Y:S01]  /*55f0*/  VOTEU.ANY UP1, P0 ;  /* 0x0000000000ff7886 */ /* 0x008fe20000020100 */
[----:B------:R-:W-:Y:S01]  /*5600*/  PLOP3.LUT P0, PT, PT, PT, UP1, 0x80, 0x8 ;  /* 0x000000000008781c */ /* 0x000fe20003f0f018 */
[----:B------:R-:W-:Y:S11]  /*5610*/  UP2UR UR61, UPR, URZ, 0x2 ;  /* 0x00000002ff3d7883 */ /* 0x000ff60008000000 */
[----:B------:R-:W-:Y:S01]  /*5620*/  @!UPT UIADD3 URZ, UPT, UPT, URZ, URZ, URZ ;  /* 0x000000fffffff290 */ /* 0x000fe2000fffe0ff */
[----:B-1----:R-:W-:Y:S02]  /*5630*/  @P0 SHF.R.U32.HI R0, RZ, 0x10, R5 ;  /* 0x00000010ff000819 */ /* 0x002fe40000011605 */
        /* <DEDUP_REMOVED lines=12> */
[----:B------:R-:W2:Y:S01]  /*5700*/  LDCU UR12, c[0x0][0xb20] ;  /* 0x00016400ff0c77ac */ /* 0x000ea20008000800 */
[----:B------:R-:W-:Y:S02]  /*5710*/  UIMAD.WIDE.U32 UR4, UR58, UR55, URZ ;  /* 0x000000373a0472a5 */ /* 0x000fe4000f8e00ff */
[----:B------:R-:W-:Y:S02]  /*5720*/  UIMAD.WIDE.U32 UR6, UR59, UR52, URZ ;  /* 0x000000343b0672a5 */ /* 0x000fe4000f8e00ff */
[----:B------:R-:W-:Y:S02]  /*5730*/  UISETP.NE.AND UP0, UPT, UR54, 0x1, UPT ;  /* 0x000000013600788c */ /* 0x000fe4000bf05270 */
[----:B------:R-:W-:Y:S02]  /*5740*/  UIMAD.WIDE.U32 UR8, UR37, UR55, URZ ;  /* 0x00000037250872a5 */ /* 0x000fe4000f8e00ff */
[----:B------:R-:W-:Y:S02]  /*5750*/  UIMAD.WIDE.U32 UR10, UR38, UR52, URZ ;  /* 0x00000034260a72a5 */ /* 0x000fe4000f8e00ff */
[----:B------:R-:W-:Y:S02]  /*5760*/  UISETP.NE.AND UP1, UPT, UR43, 0x1, UPT ;  /* 0x000000012b00788c */ /* 0x000fe4000bf25270 */
[----:B------:R-:W-:Y:S01]  /*5770*/  UISETP.NE.AND UP2, UPT, UR42, 0x1, UPT ;  /* 0x000000012a00788c */ /* 0x000fe2000bf45270 */
[----:B------:R-:W-:Y:S02]  /*5780*/  UMOV UR4, UR5 ;  /* 0x0000000500047c82 */ /* 0x000fe40008000000 */
[----:B--2---:R-:W-:Y:S03]  /*5790*/  USHF.R.U32.HI UR5, URZ, UR12, UR4 ;  /* 0x0000000cff057299 */ /* 0x004fe60008011604 */
[----:B------:R-:W-:Y:S02]  /*57a0*/  UMOV UR4, UR7 ;  /* 0x0000000700047c82 */ /* 0x000fe40008000000 */
[----:B------:R-:W-:Y:S02]  /*57b0*/  USHF.R.U32.HI UR7, URZ, UR53, UR4 ;  /* 0x00000035ff077299 */ /* 0x000fe40008011604 */
[----:B------:R-:W-:Y:S02]  /*57c0*/  USEL UR4, UR58, UR5, !UP0 ;  /* 0x000000053a047287 */ /* 0x000fe4000c000000 */
[----:B------:R-:W-:Y:S01]  /*57d0*/  USEL UR7, UR59, UR7, !UP1 ;  /* 0x000000073b077287 */ /* 0x000fe2000c800000 */
[----:B------:R-:W-:Y:S01]  /*57e0*/  UMOV UR5, UR9 ;  /* 0x0000000900057c82 */ /* 0x000fe20008000000 */
[----:B------:R-:W-:Y:S02]  /*57f0*/  UIMAD.WIDE.U32 UR8, UR4, UR40, URZ ;  /* 0x00000028040872a5 */ /* 0x000fe4000f8e00ff */
[----:B------:R-:W-:Y:S03]  /*5800*/  USHF.R.U32.HI UR6, URZ, UR12, UR5 ;  /* 0x0000000cff067299 */ /* 0x000fe60008011605 */
[----:B------:R-:W-:Y:S01]  /*5810*/  UMOV UR5, UR11 ;  /* 0x0000000b00057c82 */ /* 0x000fe20008000000 */
[----:B------:R-:W-:Y:S02]  /*5820*/  UIMAD.WIDE.U32 UR10, UR7, UR40, URZ ;  /* 0x00000028070a72a5 */ /* 0x000fe4000f8e00ff */
[----:B------:R-:W-:Y:S02]  /*5830*/  USHF.R.U32.HI UR12, URZ, UR53, UR5 ;  /* 0x00000035ff0c7299 */ /* 0x000fe40008011605 */
[----:B------:R-:W-:Y:S01]  /*5840*/  USEL UR6, UR37, UR6, !UP0 ;  /* 0x0000000625067287 */ /* 0x000fe2000c000000 */
[----:B------:R-:W-:Y:S02]  /*5850*/  UMOV UR5, UR9 ;  /* 0x0000000900057c82 */ /* 0x000fe40008000000 */
[----:B------:R-:W-:Y:S01]  /*5860*/  UMOV UR10, UR11 ;  /* 0x0000000b000a7c82 */ /* 0x000fe20008000000 */
[----:B------:R-:W-:Y:S02]  /*5870*/  @UP2 USHF.R.U32.HI UR4, URZ, UR41, UR5 ;  /* 0x00000029ff042299 */ /* 0x000fe40008011605 */
[----:B------:R-:W-:Y:S02]  /*5880*/  @UP2 USHF.R.U32.HI UR7, URZ, UR41, UR10 ;  /* 0x00000029ff072299 */ /* 0x000fe4000801160a */
[----:B------:R-:W-:Y:S02]  /*5890*/  UIMAD UR4, UR42, UR4, URZ ;  /* 0x000000042a0472a4 */ /* 0x000fe4000f8e02ff */
        /* <DEDUP_REMOVED lines=8> */
[----:B------:R-:W-:Y:S02]  /*5920*/  USEL UR11, UR6, UR4, !UP2 ;  /* 0x00000004060b7287 */ /* 0x000fe4000d000000 */
[----:B------:R-:W-:Y:S02]  /*5930*/  UIADD3 UR8, UPT, UPT, -UR5, URZ, URZ ;  /* 0x000000ff05087290 */ /* 0x000fe4000fffe1ff */
[----:B------:R-:W-:Y:S01]  /*5940*/  UIADD3 UR10, UPT, UPT, -UR11, URZ, URZ ;  /* 0x000000ff0b0a7290 */ /* 0x000fe2000fffe1ff */
[----:B------:R-:W-:Y:S01]  /*5950*/  @!UP0 UMOV UR4, UR9 ;  /* 0x0000000900048c82 */ /* 0x000fe20008000000 */
[----:B------:R-:W-:Y:S02]  /*5960*/  UIADD3 UR9, UPT, UPT, -UR6, URZ, URZ ;  /* 0x000000ff06097290 */ /* 0x000fe4000fffe1ff */
[----:B------:R-:W-:Y:S02]  /*5970*/  @!UP0 USHF.R.U32.HI UR4, URZ, UR41, UR4 ;  /* 0x00000029ff048299 */ /* 0x000fe40008011604 */
[----:B------:R-:W-:Y:S02]  /*5980*/  UIMAD UR10, UR42, UR10, UR6 ;  /* 0x0000000a2a0a72a4 */ /* 0x000fe4000f8e0206 */
[----:B------:R-:W-:Y:S04]  /*5990*/  @!UP0 USEL UR4, UR5, UR4, !UP2 ;  /* 0x0000000405048287 */ /* 0x000fe8000d000000 */
[----:B------:R-:W-:Y:S02]  /*59a0*/  @!UP0 UIMAD UR10, UR7, UR10, UR4 ;  /* 0x0000000a070a82a4 */ /* 0x000fe4000f8e0204 */
[----:B------:R-:W-:Y:S02]  /*59b0*/  @!UP0 UIADD3 UR11, UPT, UPT, UR11, -UR4, URZ ;  /* 0x800000040b0b8290 */ /* 0x000fe4000fffe0ff */
[----:B------:R-:W-:Y:S02]  /*59c0*/  UIMAD UR7, UR43, UR8, UR38 ;  /* 0x000000082b0772a4 */ /* 0x000fe4000f8e0226 */
[----:B------:R-:W-:Y:S02]  /*59d0*/  @!UP0 UIMAD UR6, UR11, UR42, UR5 ;  /* 0x0000002a0b0682a4 */ /* 0x000fe4000f8e0205 */
[----:B------:R-:W-:Y:S01]  /*59e0*/  UIMAD UR4, UR54, UR9, UR37 ;  /* 0x00000009360472a4 */ /* 0x000fe2000f8e0225 */
[----:B------:R-:W-:Y:S02]  /*59f0*/  @!UP0 UMOV UR5, UR10 ;  /* 0x0000000a00058c82 */ /* 0x000fe40008000000 */
[----:B------:R-:W-:Y:S02]  /*5a00*/  UIMAD UR38, UR5, UR43, UR7 ;  /* 0x0000002b052672a4 */ /* 0x000fe4000f8e0207 */
[----:B------:R-:W-:Y:S11]  /*5a10*/  UIMAD UR37, UR6, UR54, UR4 ;  /* 0x00000036062572a4 */ /* 0x000ff6000f8e0204 */
[----:B------:R-:W-:Y:S01]  /*5a20*/  @!UPT UIADD3 URZ, UPT, UPT, URZ, URZ, URZ ;  /* 0x000000fffffff290 */ /* 0x000fe2000fffe0ff */
.L_x_92:
[----:B------:R-:W-:Y:S01]  /*5a30*/  UISETP.NE.AND UP0, UPT, UR39, 0x1, UPT ;  /* 0x000000012700788c */ /* 0x000fe2000bf05270 */
[----:B------:R-:W-:Y:S01]  /*5a40*/  LOP3.LUT P0, RZ, R50, 0x1b0, RZ, 0xc0, !PT ;  /* 0x000001b032ff7812 */ /* 0x000fe2000780c0ff */
[----:B------:R-:W-:Y:S01]  /*5a50*/  USHF.L.U32 UR50, UR16, 0x6, URZ ;  /* 0x0000000610327899 */ /* 0x000fe200080006ff */
[----:B------:R-:W-:Y:S01]  /*5a60*/  BSSY.RECONVERGENT B6, `(.L_x_93) ;  /* 0x0000034000067945 */ /* 0x000fe20003800200 */
[----:B------:R-:W-:Y:S01]  /*5a70*/  USHF.L.U32 UR49, UR20, 0x7, URZ ;  /* 0x0000000714317899 */ /* 0x000fe200080006ff */
[----:B------:R-:W-:Y:S06]  /*5a80*/  IADD3 R52, PT, PT, R52, 0x1, RZ ;  /* 0x0000000134347810 */ /* 0x000fec0007ffe0ff */
[----:B------:R-:W2:Y:S01]  /*5a90*/  @!UP0 LDCU.128 UR12, c[0x0][0xb10] ;  /* 0x00016200ff0c87ac */ /* 0x000ea20008000c00 */
[----:B------:R-:W3:Y:S01]  /*5aa0*/  @!UP0 LDCU UR5, c[0x0][0xb0c] ;  /* 0x00016180ff0587ac */ /* 0x000ee20008000800 */
[----:B------:R-:W4:Y:S01]  /*5ab0*/  @!UP0 LDCU UR10, c[0x0][0xb20] ;  /* 0x00016400ff0a87ac */ /* 0x000f220008000800 */
[----:B--2---:R-:W-:Y:S02]  /*5ac0*/  UIMAD.WIDE.U32 UR8, UR38, UR12, URZ ;  /* 0x0000000c260872a5 */ /* 0x004fe4000f8e00ff */
[----:B------:R-:W-:Y:S02]  /*5ad0*/  UIMAD.WIDE.U32 UR6, UR37, UR15, URZ ;  /* 0x0000000f250672a5 */ /* 0x000fe4000f8e00ff */
[----:B------:R-:W-:Y:S03]  /*5ae0*/  @!UP0 UISETP.NE.AND UP1, UPT, UR14, 0x1, UPT ;  /* 0x000000010e00888c */ /* 0x000fe6000bf25270 */
[----:B------:R-:W-:Y:S01]  /*5af0*/  @!UP0 UMOV UR4, UR9 ;  /* 0x0000000900048c82 */ /* 0x000fe20008000000 */
[----:B---3--:R-:W-:Y:S02]  /*5b00*/  @!UP0 UISETP.NE.AND UP2, UPT, UR5, 0x1, UPT ;  /* 0x000000010500888c */ /* 0x008fe4000bf45270 */
[----:B------:R-:W-:Y:S01]  /*5b10*/  @!UP0 USHF.R.U32.HI UR4, URZ, UR13, UR4 ;  /* 0x0000000dff048299 */ /* 0x000fe20008011604 */
[----:B------:R-:W-:Y:S02]  /*5b20*/  @!UP0 UMOV UR6, UR7 ;  /* 0x0000000700068c82 */ /* 0x000fe40008000000 */
[----:B----4-:R-:W-:Y:S02]  /*5b30*/  @!UP0 USHF.R.U32.HI UR6, URZ, UR10, UR6 ;  /* 0x0000000aff068299 */ /* 0x010fe40008011606 */
[----:B------:R-:W-:Y:S02]  /*5b40*/  @!UP0 USEL UR7, UR38, UR4, !UP2 ;  /* 0x0000000426078287 */ /* 0x000fe4000d000000 */
[----:B------:R-:W-:Y:S04]  /*5b50*/  @!UP0 USEL UR6, UR37, UR6, !UP1 ;  /* 0x0000000625068287 */ /* 0x000fe8000c800000 */
[----:B------:R-:W-:Y:S02]  /*5b60*/  @!UP0 UIADD3 UR4, UPT, UPT, -UR7, UR6, URZ ;  /* 0x0000000607048290 */ /* 0x000fe4000fffe1ff */
[----:B------:R-:W-:Y:S02]  /*5b70*/  @!UP0 UIADD3 UR6, UPT, UPT, UR7, -UR6, URZ ;  /* 0x8000000607068290 */ /* 0x000fe4000fffe0ff */
[----:B------:R-:W-:Y:S02]  /*5b80*/  @!UP0 UIMAD UR38, UR4, UR5, UR38 ;  /* 0x00000005042682a4 */ /* 0x000fe4000f8e0226 */
[----:B------:R-:W-:Y:S01]  /*5b90*/  @!UP0 UIMAD UR37, UR6, UR14, UR37 ;  /* 0x0000000e062582a4 */ /* 0x000fe2000f8e0225 */
[----:B------:R-:W-:Y:S11]  /*5ba0*/  @!P0 BRA `(.L_x_94) ;  /* 0x00000000007c8947 */ /* 0x000ff60003800000 */
[----:B------:R-:W2:Y:S01]  /*5bb0*/  LDCU.64 UR8, c[0x4][0x80] ;  /* 0x01001000ff0877ac */ /* 0x000ea20008000a00 */
[----:B------:R-:W-:Y:S01]  /*5bc0*/  MOV R2, 0x0 ;  /* 0x0000000000027802 */ /* 0x000fe20000000f00 */
[----:B------:R-:W-:Y:S02]  /*5bd0*/  HFMA2 R12, -RZ, RZ, 0, 5.9604644775390625e-08 ;  /* 0x00000001ff0c7431 */ /* 0x000fe400000001ff */
[----:B------:R-:W-:Y:S01]  /*5be0*/  IMAD.MOV.U32 R8, RZ, RZ, 0x70 ;  /* 0x00000070ff087424 */ /* 0x000fe200078e00ff */
[----:B------:R3:W4:Y:S01]  /*5bf0*/  LDC.64 R14, c[0x4][R2] ;  /* 0x01000000020e7b82 */ /* 0x0007220000000a00 */
[----:B------:R-:W1:Y:S01]  /*5c00*/  LDCU.64 UR6, c[0x4][0x88] ;  /* 0x01001100ff0677ac */ /* 0x000e620008000a00 */
[----:B------:R-:W-:Y:S01]  /*5c10*/  IMAD.MOV.U32 R13, RZ, RZ, RZ ;  /* 0x000000ffff0d7224 */ /* 0x000fe200078e00ff */
[----:B------:R-:W1:Y:S01]  /*5c20*/  LDCU.64 UR4, c[0x4][0x8] ;  /* 0x01000100ff0477ac */ /* 0x000e620008000a00 */
[----:B--2---:R-:W-:Y:S01]  /*5c30*/  MOV R5, UR9 ;  /* 0x0000000900057c02 */ /* 0x004fe20008000f00 */
[----:B------:R-:W-:Y:S01]  /*5c40*/  IMAD.U32 R4, RZ, RZ, UR8 ;  /* 0x00000008ff047e24 */ /* 0x000fe2000f8e00ff */
[----:B-1----:R-:W-:Y:S01]  /*5c50*/  MOV R7, UR7 ;  /* 0x0000000700077c02 */ /* 0x002fe20008000f00 */
[----:B------:R-:W-:Y:S01]  /*5c60*/  IMAD.U32 R6, RZ, RZ, UR6 ;  /* 0x00000006ff067e24 */ /* 0x000fe2000f8e00ff */
[----:B------:R-:W-:Y:S01]  /*5c70*/  MOV R11, UR5 ;  /* 0x00000005000b7c02 */ /* 0x000fe20008000f00 */
[----:B------:R-:W-:Y:S02]  /*5c80*/  IMAD.U32 R10, RZ, RZ, UR4 ;  /* 0x00000004ff0a7e24 */ /* 0x000fe4000f8e00ff */
[----:B------:R-:W-:Y:S07]  /*5c90*/  LEPC R20, `(.L_x_95) ;  /* 0x000000001014794e */ /* 0x000fee0000000000 */
[----:B---345:R-:W-:Y:S05]  /*5ca0*/  CALL.ABS.NOINC R14 ;  /* 0x000000000e007343 */ /* 0x038fea0003c00000 */
.L_x_95:
[----:B------:R-:W1:Y:S01]  /*5cb0*/  LDCU.64 UR8, c[0x4][0x80] ;  /* 0x01001000ff0877ac */ /* 0x000e620008000a00 */
[----:B------:R-:W2:Y:S01]  /*5cc0*/  LDC.64 R2, c[0x4][R2] ;  /* 0x0100000002027b82 */ /* 0x000ea20000000a00 */
[----:B------:R-:W-:Y:S02]  /*5cd0*/  HFMA2 R12, -RZ, RZ, 0, 5.9604644775390625e-08 ;  /* 0x00000001ff0c7431 */ /* 0x000fe400000001ff */
[----:B------:R-:W-:Y:S02]  /*5ce0*/  IMAD.MOV.U32 R8, RZ, RZ, 0x70 ;  /* 0x00000070ff087424 */ /* 0x000fe400078e00ff */
[----:B------:R-:W-:Y:S01]  /*5cf0*/  IMAD.MOV.U32 R13, RZ, RZ, RZ ;  /* 0x000000ffff0d7224 */ /* 0x000fe200078e00ff */
[----:B------:R-:W3:Y:S01]  /*5d00*/  LDCU.64 UR6, c[0x4][0x88] ;  /* 0x01001100ff0677ac */ /* 0x000ee20008000a00 */
[----:B------:R-:W4:Y:S01]  /*5d10*/  LDCU.64 UR4, c[0x4][0x8] ;  /* 0x01000100ff0477ac */ /* 0x000f220008000a00 */
[----:B-1----:R-:W-:Y:S02]  /*5d20*/  MOV R4, UR8 ;  /* 0x0000000800047c02 */ /* 0x002fe40008000f00 */
[----:B------:R-:W-:Y:S02]  /*5d30*/  MOV R5, UR9 ;  /* 0x0000000900057c02 */ /* 0x000fe40008000f00 */
[----:B---3--:R-:W-:Y:S01]  /*5d40*/  MOV R7, UR7 ;  /* 0x0000000700077c02 */ /* 0x008fe20008000f00 */
[----:B------:R-:W-:Y:S01]  /*5d50*/  IMAD.U32 R6, RZ, RZ, UR6 ;  /* 0x00000006ff067e24 */ /* 0x000fe2000f8e00ff */
[----:B----4-:R-:W-:Y:S01]  /*5d60*/  MOV R11, UR5 ;  /* 0x00000005000b7c02 */ /* 0x010fe20008000f00 */
[----:B------:R-:W-:Y:S02]  /*5d70*/  IMAD.U32 R10, RZ, RZ, UR4 ;  /* 0x00000004ff0a7e24 */ /* 0x000fe4000f8e00ff */
[----:B------:R-:W-:Y:S07]  /*5d80*/  LEPC R20, `(.L_x_94) ;  /* 0x000000001014794e */ /* 0x000fee0000000000 */
[----:B--2---:R-:W-:Y:S05]  /*5d90*/  CALL.ABS.NOINC R2 ;  /* 0x0000000002007343 */ /* 0x004fea0003c00000 */
.L_x_94:
[----:B------:R-:W-:Y:S05]  /*5da0*/  BSYNC.RECONVERGENT B6 ;  /* 0x0000000000067941 */ /* 0x000fea0003800200 */
.L_x_93:
[----:B------:R-:W-:Y:S01]  /*5db0*/  R2UR UR4, R49 ;  /* 0x00000000310472ca */ /* 0x000fe200000e0000 */
[----:B------:R-:W-:Y:S01]  /*5dc0*/  UISETP.NE.U32.AND UP0, UPT, UR62, URZ, UPT ;  /* 0x000000ff3e00728c */ /* 0x000fe2000bf05070 */
[----:B------:R-:W-:Y:S02]  /*5dd0*/  ISETP.NE.U32.AND P4, PT, R42, RZ, PT ;  /* 0x000000ff2a00720c */ /* 0x000fe40003f85070 */
[----:B------:R-:W-:Y:S01]  /*5de0*/  ISETP.NE.U32.AND P2, PT, RZ, UR56, PT ;  /* 0x00000038ff007c0c */ /* 0x000fe2000bf45070 */
[----:B------:R-:W-:Y:S01]  /*5df0*/  UISETP.NE.AND.EX UP1, UPT, UR63, URZ, UPT, UP0 ;  /* 0x000000ff3f00728c */ /* 0x000fe2000bf25300 */
[----:B------:R-:W-:Y:S01]  /*5e00*/  ISETP.NE.AND.EX P4, PT, R43, RZ, PT, P4 ;  /* 0x000000ff2b00720c */ /* 0x000fe20003f85340 */
[----:B------:R-:W-:Y:S01]  /*5e10*/  UPLOP3.LUT UP0, UPT, UPT, UPT, UPT, 0x40, 0x4 ;  /* 0x000000000004789c */ /* 0x000fe20003f0e870 */
[----:B------:R-:W-:Y:S05]  /*5e20*/  ISETP.NE.AND.EX P2, PT, RZ, UR57, PT, P2 ;  /* 0x00000039ff007c0c */ /* 0x000fea000bf45320 */
[----:B------:R-:W-:Y:S06]  /*5e30*/  UISETP.NE.AND UP2, UPT, UR4, URZ, UPT ;  /* 0x000000ff0400728c */ /* 0x000fec000bf45270 */
[----:B------:R-:W-:Y:S05]  /*5e40*/  PLOP3.LUT P1, PT, PT, PT, UP2, 0x80, 0x8 ;  /* 0x000000000008781c */ /* 0x000fea0003f2f028 */
[----:B------:R-:W-:Y:S06]  /*5e50*/  @UP2 UPLOP3.LUT UP0, UPT, UPT, UPT, UP1, 0x80, 0x8 ;  /* 0x000000000008289c */ /* 0x000fec0003f0f010 */
[----:B------:R-:W-:Y:S01]  /*5e60*/  PLOP3.LUT P0, PT, PT, PT, UP0, 0x80, 0x8 ;  /* 0x000000000008781c */ /* 0x000fe20003f0f008 */
[----:B------:R-:W-:Y:S01]  /*5e70*/  @!UPT UIADD3 URZ, UPT, UPT, URZ, URZ, URZ ;  /* 0x000000fffffff290 */ /* 0x000fe2000fffe0ff */
[----:B------:R-:W-:Y:S11]  /*5e80*/  BRA.U !UP1, `(.L_x_96) ;  /* 0x00000001093c7547 */ /* 0x000ff6000b800000 */
[----:B------:R-:W-:Y:S01]  /*5e90*/  UISETP.NE.U32.AND UP0, UPT, UR56, URZ, UPT ;  /* 0x000000ff3800728c */ /* 0x000fe2000bf05070 */
[----:B-1----:R-:W-:Y:S01]  /*5ea0*/  HFMA2 R0, -RZ, RZ, 0, 5.9604644775390625e-08 ;  /* 0x00000001ff007431 */ /* 0x002fe200000001ff */
[----:B------:R-:W1:Y:S01]  /*5eb0*/  LDCU.64 UR8, c[0x0][0x358] ;  /* 0x00006b00ff0877ac */ /* 0x000e620008000a00 */
[----:B------:R-:W-:Y:S01]  /*5ec0*/  IMAD.MOV.U32 R45, RZ, RZ, 0x1 ;  /* 0x00000001ff2d7424 */ /* 0x000fe200078e00ff */
[----:B------:R-:W-:Y:S06]  /*5ed0*/  UISETP.NE.AND.EX UP0, UPT, UR57, URZ, UPT, UP0 ;  /* 0x000000ff3900728c */ /* 0x000fec000bf05300 */
[----:B------:R-:W-:Y:S05]  /*5ee0*/  PLOP3.LUT P3, PT, PT, PT, UP0, 0x80, 0x8 ;  /* 0x000000000008781c */ /* 0x000fea0003f6f008 */
[----:B------:R-:W2:Y:S01]  /*5ef0*/  @UP0 LDCU.64 UR4, c[0x0][0x888] ;  /* 0x00011100ff0407ac */ /* 0x000ea20008000a00 */
[----:B------:R-:W-:Y:S07]  /*5f00*/  @UP0 UIMAD UR6, UR36, UR62, URZ ;  /* 0x0000003e240602a4 */ /* 0x000fee000f8e02ff */
[----:B------:R-:W-:Y:S01]  /*5f10*/  @!P3 PRMT R45, R0, 0x7610, R45 ;  /* 0x00007610002db816 */ /* 0x000fe2000000002d */
[----:B--2---:R-:W-:Y:S06]  /*5f20*/  @UP0 UIMAD.WIDE UR4, UR6, 0x4, UR4 ;  /* 0x00000004060408a5 */ /* 0x004fec000f8e0204 */
[----:B------:R-:W-:Y:S01]  /*5f30*/  IMAD.U32 R2, RZ, RZ, UR4 ;  /* 0x00000004ff027e24 */ /* 0x000fe2000f8e00ff */
[----:B------:R-:W-:Y:S04]  /*5f40*/  MOV R3, UR5 ;  /* 0x0000000500037c02 */ /* 0x000fe80008000f00 */
[----:B------:R-:W2:Y:S01]  /*5f50*/  @!UP0 LDCU UR4, c[0x0][0x880] ;  /* 0x00011000ff0487ac */ /* 0x000ea20008000800 */
[----:B-1---5:R3:W5:Y:S02]  /*5f60*/  @P3 LDG.E R27, desc[UR8][R2.64] ;  /* 0x00000008021b3981 */ /* 0x022764000c1e1900 */
[----:B--23--:R-:W-:Y:S02]  /*5f70*/  @!P3 IMAD.U32 R27, RZ, RZ, UR4 ;  /* 0x00000004ff1bbe24 */ /* 0x00cfe4000f8e00ff */
.L_x_96:
[----:B------:R-:W-:Y:S05]  /*5f80*/  @!P4 BRA `(.L_x_97) ;  /* 0x000000000024c947 */ /* 0x000fea0003800000 */
[----:B------:R-:W-:Y:S01]  /*5f90*/  ISETP.NE.U32.AND P3, PT, R40, RZ, PT ;  /* 0x000000ff2800720c */ /* 0x000fe20003f65070 */
[----:B------:R-:W2:Y:S03]  /*5fa0*/  LDCU.64 UR4, c[0x0][0x358] ;  /* 0x00006b00ff0477ac */ /* 0x000ea60008000a00 */
[----:B------:R-:W-:Y:S11]  /*5fb0*/  ISETP.NE.AND.EX P3, PT, R41, RZ, PT, P3 ;  /* 0x000000ff2900720c */ /* 0x000ff60003f65330 */
[----:B------:R-:W-:Y:S02]  /*5fc0*/  @!UPT UIADD3 URZ, UPT, UPT, URZ, URZ, URZ ;  /* 0x000000fffffff290 */ /* 0x000fe4000fffe0ff */
[----:B------:R-:W3:Y:S01]  /*5fd0*/  @P3 LDC.64 R2, c[0x0][0x8a8] ;  /* 0x00022a00ff023b82 */ /* 0x000ee20000000a00 */
[----:B-1----:R-:W-:Y:S04]  /*5fe0*/  @P3 IMAD R0, R42, UR36, RZ ;  /* 0x000000242a003c24 */ /* 0x002fe8000f8e02ff */
[----:B---3--:R-:W-:Y:S05]  /*5ff0*/  @P3 IMAD.WIDE R2, R0, 0x4, R2 ;  /* 0x0000000400023825 */ /* 0x008fea00078e0202 */
[----:B--2--5:R2:W5:Y:S02]  /*6000*/  @P3 LDG.E R24, desc[UR4][R2.64] ;  /* 0x0000000402183981 */ /* 0x024564000c1e1900 */
[----:B--2---:R-:W3:Y:S02]  /*6010*/  @!P3 LDC R24, c[0x0][0x8a0] ;  /* 0x00022800ff18bb82 */ /* 0x004ee40000000800 */
.L_x_97:
[----:B-----5:R-:W-:Y:S01]  /*6020*/  FSETP.NEU.AND P3, PT, R27, RZ, PT ;  /* 0x000000ff1b00720b */ /* 0x020fe20003f6d000 */
[----:B------:R-:W-:Y:S01]  /*6030*/  IMAD.SHL.U32 R62, R44, 0x2, RZ ;  /* 0x000000022c3e7824 */ /* 0x000fe200078e00ff */
[----:B------:R-:W-:Y:S01]  /*6040*/  SEL R4, RZ, 0xffffffff, P2 ;  /* 0xffffffffff047807 */ /* 0x000fe20001000000 */
[----:B------:R-:W-:Y:S01]  /*6050*/  BSSY B1, `(.L_x_98) ;  /* 0x0000036000017945 */ /* 0x000fe20003800000 */
[----:B------:R-:W-:Y:S01]  /*6060*/  @P1 LOP3.LUT P2, RZ, R45, 0xff, RZ, 0xc0, !PT ;  /* 0x000000ff2dff1812 */ /* 0x000fe2000784c0ff */
[----:B------:R-:W-:Y:S01]  /*6070*/  VIADD R60, R62, UR44 ;  /* 0x0000002c3e3c7c36 */ /* 0x000fe20008000000 */
[----:B-1----:R-:W-:Y:S01]  /*6080*/  @P1 SEL R0, RZ, 0xffffffff, P3 ;  /* 0xffffffffff001807 */ /* 0x002fe20001800000 */
[----:B------:R-:W-:Y:S01]  /*6090*/  IMAD.MOV.U32 R63, RZ, RZ, 0x1 ;  /* 0x00000001ff3f7424 */ /* 0x000fe200078e00ff */
[----:B------:R-:W-:Y:S01]  /*60a0*/  LOP3.LUT R55, R55, 0x1, RZ, 0x3c, !PT ;  /* 0x0000000137377812 */ /* 0x000fe200078e3cff */
[----:B------:R-:W-:Y:S01]  /*60b0*/  IMAD.MOV.U32 R61, RZ, RZ, RZ ;  /* 0x000000ffff3d7224 */ /* 0x000fe200078e00ff */
[----:B------:R-:W-:Y:S02]  /*60c0*/  @P0 SEL R0, R4, R0, !P2 ;  /* 0x0000000004000207 */ /* 0x000fe40005000000 */
[----:B------:R-:W-:Y:S02]  /*60d0*/  CS2R R38, SRZ ;  /* 0x0000000000267805 */ /* 0x000fe4000001ff00 */
[----:B------:R-:W-:Y:S02]  /*60e0*/  LEA R26, R22, UR44, 0x3 ;  /* 0x0000002c161a7c11 */ /* 0x000fe4000f8e18ff */
[----:B------:R-:W-:Y:S02]  /*60f0*/  CS2R R36, SRZ ;  /* 0x0000000000247805 */ /* 0x000fe4000001ff00 */
[----:B------:R-:W-:Y:S02]  /*6100*/  @P1 LOP3.LUT R0, R0, 0x1, RZ, 0xc0, !PT ;  /* 0x0000000100001812 */ /* 0x000fe400078ec0ff */
[----:B------:R-:W-:Y:S02]  /*6110*/  CS2R R30, SRZ ;  /* 0x00000000001e7805 */ /* 0x000fe4000001ff00 */
[----:B------:R-:W-:Y:S02]  /*6120*/  SHF.L.U32 R2, R54, 0x1f, RZ ;  /* 0x0000001f36027819 */ /* 0x000fe400000006ff */
[----:B------:R-:W-:Y:S02]  /*6130*/  CS2R R28, SRZ ;  /* 0x00000000001c7805 */ /* 0x000fe4000001ff00 */
[----:B------:R-:W-:Y:S01]  /*6140*/  ISETP.NE.U32.OR P5, PT, R0, 0x1, !P1 ;  /* 0x000000010000780c */ /* 0x000fe20004fa5470 */
[----:B------:R-:W-:Y:S01]  /*6150*/  IMAD.IADD R59, R56, 0x1, R60 ;  /* 0x00000001383b7824 */ /* 0x000fe200078e023c */
[----:B------:R-:W-:Y:S02]  /*6160*/  PLOP3.LUT P2, PT, PT, PT, UP1, 0x80, 0x8 ;  /* 0x000000000008781c */ /* 0x000fe40003f4f018 */
[----:B------:R-:W-:Y:S02]  /*6170*/  LEA.HI R25, R22, R22, RZ, 0x1 ;  /* 0x0000001616197211 */ /* 0x000fe400078f08ff */
[----:B------:R-:W-:Y:S02]  /*6180*/  LOP3.LUT P4, R51, R45, 0xff, RZ, 0xc0, !PT ;  /* 0x000000ff2d337812 */ /* 0x000fe4000788c0ff */
[----:B------:R-:W-:Y:S02]  /*6190*/  SEL R3, RZ, 0xffffffff, P3 ;  /* 0xffffffffff037807 */ /* 0x000fe40001800000 */
[----:B------:R-:W-:Y:S03]  /*61a0*/  P2R R58, PR, RZ, 0x20 ;  /* 0x00000020ff3a7803 */ /* 0x000fe60000000000 */
[----:B------:R-:W-:Y:S02]  /*61b0*/  @P5 SHF.L.U32 R0, R55, 0x1f, RZ ;  /* 0x0000001f37005819 */ /* 0x000fe400000006ff */
[----:B------:R-:W-:Y:S02]  /*61c0*/  @P2 SEL R3, R4, R3, !P4 ;  /* 0x0000000304032207 */ /* 0x000fe40006000000 */
[----:B------:R1:W2:Y:S02]  /*61d0*/  @P5 SYNCS.PHASECHK.TRANS64.TRYWAIT P1, [UR44+0x50], R0 ;  /* 0x00005000ff0055a7 */ /* 0x0002a4000802112c */
[----:B------:R-:W-:Y:S04]  /*61e0*/  LOP3.LUT R3, R3, 0x1, RZ, 0xc0, !PT ;  /* 0x0000000103037812 */ /* 0x000fe800078ec0ff */
[----:B------:R-:W-:Y:S04]  /*61f0*/  ISETP.NE.U32.AND P2, PT, R3, 0x1, PT ;  /* 0x000000010300780c */ /* 0x000fe80003f45070 */
[----:B------:R-:W-:Y:S01]  /*6200*/  P2R R64, PR, RZ, 0x4 ;  /* 0x00000004ff407803 */ /* 0x000fe20000000000 */
[----:B------:R4:W3:Y:S01]  /*6210*/  SYNCS.PHASECHK.TRANS64.TRYWAIT P0, [R26+URZ+0xc0], R2 ;  /* 0x0000c0021a0075a7 */ /* 0x0008e200080011ff */
[C---:B-1----:R-:W-:Y:S01]  /*6220*/  IMAD.SHL.U32 R0, R25.reuse, 0x40, RZ ;  /* 0x0000004019007824 */ /* 0x042fe200078e00ff */
[----:B------:R-:W-:Y:S04]  /*6230*/  LOP3.LUT R25, R25, 0xffe, RZ, 0xc0, !PT ;  /* 0x00000ffe19197812 */ /* 0x000fe800078ec0ff */
[----:B------:R-:W-:Y:S01]  /*6240*/  LOP3.LUT R0, R0, 0xffffff80, RZ, 0xc0, !PT ;  /* 0xffffff8000007812 */ /* 0x000fe200078ec0ff */
[----:B------:R-:W-:Y:S04]  /*6250*/  IMAD.IADD R25, R22, 0x1, -R25 ;  /* 0x0000000116197824 */ /* 0x000fe800078e0a19 */
[----:B------:R-:W-:Y:S04]  /*6260*/  IMAD.IADD R0, R23, 0x1, R0 ;  /* 0x0000000117007824 */ /* 0x000fe800078e0200 */
[----:B------:R-:W-:Y:S01]  /*6270*/  IMAD R25, R25, 0x100000, R0 ;  /* 0x0010000019197824 */ /* 0x000fe200078e0200 */
[----:B--2---:R-:W-:Y:S01]  /*6280*/  @P5 SEL R63, RZ, 0x1, !P1 ;  /* 0x00000001ff3f5807 */ /* 0x004fe20004800000 */
[----:B----4-:R-:W-:Y:S06]  /*6290*/  @!P5 BRA `(.L_x_99) ;  /* 0x000000000044d947 */ /* 0x010fec0003800000 */
[----:B------:R-:W-:Y:S01]  /*62a0*/  IMAD.MOV.U32 R38, RZ, RZ, RZ ;  /* 0x000000ffff267224 */ /* 0x000fe200078e00ff */
[----:B------:R-:W-:Y:S01]  /*62b0*/  ISETP.NE.AND P1, PT, R63, RZ, PT ;  /* 0x000000ff3f00720c */ /* 0x000fe20003f25270 */
[----:B------:R-:W-:Y:S01]  /*62c0*/  BSSY B0, `(.L_x_100) ;  /* 0x0000008000007945 */ /* 0x000fe20003800000 */
[----:B------:R-:W-:Y:S02]  /*62d0*/  CS2R R30, SRZ ;  /* 0x00000000001e7805 */ /* 0x000fe4000001ff00 */
[----:B------:R-:W-:Y:S02]  /*62e0*/  CS2R R28, SRZ ;  /* 0x00000000001c7805 */ /* 0x000fe4000001ff00 */
[----:B------:R-:W-:Y:S07]  /*62f0*/  CS2R R36, SRZ ;  /* 0x0000000000247805 */ /* 0x000fee000001ff00 */
[----:B------:R-:W-:Y:S05]  /*6300*/  @P1 BRA `(.L_x_101) ;  /* 0x00000000000c1947 */ /* 0x000fea0003800000 */
[----:B------:R-:W-:Y:S04]  /*6310*/  SHF.L.U32 R3, R55, 0x1f, RZ ;  /* 0x0000001f37037819 */ /* 0x000fe800000006ff */
[----:B------:R-:W1:Y:S02]  /*6320*/  SYNCS.PHASECHK.TRANS64.TRYWAIT P1, [UR44+0x50], R3 ;  /* 0x00005003ff0075a7 */ /* 0x000e64000802112c */
[----:B-1----:R-:W-:Y:S05]  /*6330*/  @!P1 BRA `(.L_x_102) ;  /* 0x0000002c00cc9947 */ /* 0x002fea0003800000 */
.L_x_101:
[----:B------:R-:W-:Y:S05]  /*6340*/  BSYNC B0 ;  /* 0x0000000000007941 */ /* 0x000fea0003800000 */
.L_x_100:
[----:B------:R-:W-:Y:S01]  /*6350*/  ISETP.NE.AND P1, PT, R64, RZ, PT ;  /* 0x000000ff4000720c */ /* 0x000fe20003f25270 */
[----:B------:R-:W-:Y:S11]  /*6360*/  HFMA2 R61, -RZ, RZ, 0, 5.9604644775390625e-08 ;  /* 0x00000001ff3d7431 */ /* 0x000ff600000001ff */
[----:B------:R-:W-:Y:S01]  /*6370*/  @!UPT UIADD3 URZ, UPT, UPT, URZ, URZ, URZ ;  /* 0x000000fffffff290 */ /* 0x000fe2000fffe0ff */
[----:B------:R-:W-:Y:S05]  /*6380*/  @P1 WARPSYNC.ALL ;  /* 0x0000000000001948 */ /* 0x000fea0003800000 */
[----:B------:R2:W4:Y:S04]  /*6390*/  @P1 LDSM.16.M88.4 R28, [R62+UR44+0x200] ;  /* 0x0002002c3e1c183b */ /* 0x0005280008000200 */
[----:B------:R2:W1:Y:S02]  /*63a0*/  @P1 LDSM.16.M88.4 R36, [R59+0x200] ;  /* 0x000200003b24183b */ /* 0x0004640000000200 */
.L_x_99:
[----:B------:R-:W-:Y:S05]  /*63b0*/  BSYNC B1 ;  /* 0x0000000000017941 */ /* 0x000fea0003800000 */
.L_x_98:
[----:B-1----:R-:W-:Y:S04]  /*63c0*/  SHF.R.U32.HI R0, RZ, 0x15, R25 ;  /* 0x00000015ff007819 */ /* 0x002fe80000011619 */
[----:B------:R-:W-:Y:S01]  /*63d0*/  LOP3.LUT P1, RZ, R0, 0x3, R46, 0x48, !PT ;  /* 0x0000000300ff7812 */ /* 0x000fe2000782482e */
[----:B------:R-:W-:Y:S01]  /*63e0*/  @!UPT UIADD3 URZ, UPT, UPT, URZ, URZ, URZ ;  /* 0x000000fffffff290 */ /* 0x000fe2000fffe0ff */
[----:B---3--:R-:W-:Y:S11]  /*63f0*/  @P0 BRA `(.L_x_103) ;  /* 0x0000000000080947 */ /* 0x008ff60003800000 */
[----:B------:R-:W1:Y:S02]  /*6400*/  SYNCS.PHASECHK.TRANS64.TRYWAIT P0, [R26+URZ+0xc0], R2 ;  /* 0x0000c0021a0075a7 */ /* 0x000e6400080011ff */
[----:B-1----:R-:W-:Y:S05]  /*6410*/  @!P0 BRA `(.L_x_104) ;  /* 0x0000002c00ac8947 */ /* 0x002fea0003800000 */
.L_x_103:
[----:B------:R-:W-:Y:S05]  /*6420*/  @!P1 BRA `(.L_x_105) ;  /* 0x0000000000409947 */ /* 0x000fea0003800000 */
[----:B------:R-:W3:Y:S01]  /*6430*/  LDCU.64 UR8, c[0x4][0x70] ;  /* 0x01000e00ff0877ac */ /* 0x000ee20008000a00 */
[----:B------:R-:W-:Y:S01]  /*6440*/  MOV R3, 0x0 ;  /* 0x0000000000037802 */ /* 0x000fe20000000f00 */
[----:B------:R-:W-:Y:S02]  /*6450*/  HFMA2 R12, -RZ, RZ, 0, 5.9604644775390625e-08 ;  /* 0x00000001ff0c7431 */ /* 0x000fe400000001ff */
[----:B------:R-:W-:Y:S02]  /*6460*/  IMAD.MOV.U32 R8, RZ, RZ, 0x192 ;  /* 0x00000192ff087424 */ /* 0x000fe400078e00ff */
[----:B------:R-:W-:Y:S01]  /*6470*/  IMAD.MOV.U32 R13, RZ, RZ, RZ ;  /* 0x000000ffff0d7224 */ /* 0x000fe200078e00ff */
[----:B------:R-:W5:Y:S01]  /*6480*/  LDCU.64 UR6, c[0x4][0x78] ;  /* 0x01000f00ff0677ac */ /* 0x000f620008000a00 */
[----:B-1----:R-:W1:Y:S01]  /*6490*/  LDC.64 R2, c[0x4][R3] ;  /* 0x0100000003027b82 */ /* 0x002e620000000a00 */
[----:B------:R-:W2:Y:S01]  /*64a0*/  LDCU.64 UR4, c[0x4][0x10] ;  /* 0x01000200ff0477ac */ /* 0x000ea20008000a00 */
[----:B---3--:R-:W-:Y:S01]  /*64b0*/  MOV R5, UR9 ;  /* 0x0000000900057c02 */ /* 0x008fe20008000f00 */
[----:B------:R-:W-:Y:S01]  /*64c0*/  IMAD.U32 R4, RZ, RZ, UR8 ;  /* 0x00000008ff047e24 */ /* 0x000fe2000f8e00ff */
[----:B-----5:R-:W-:Y:S01]  /*64d0*/  MOV R7, UR7 ;  /* 0x0000000700077c02 */ /* 0x020fe20008000f00 */
[----:B------:R-:W-:Y:S01]  /*64e0*/  IMAD.U32 R6, RZ, RZ, UR6 ;  /* 0x00000006ff067e24 */ /* 0x000fe2000f8e00ff */
[----:B--2---:R-:W-:Y:S01]  /*64f0*/  MOV R11, UR5 ;  /* 0x00000005000b7c02 */ /* 0x004fe20008000f00 */
[----:B------:R-:W-:Y:S02]  /*6500*/  IMAD.U32 R10, RZ, RZ, UR4 ;  /* 0x00000004ff0a7e24 */ /* 0x000fe4000f8e00ff */
[----:B------:R-:W-:Y:S07]  /*6510*/  LEPC R20, `(.L_x_105) ;  /* 0x000000001014794e */ /* 0x000fee0000000000 */
[----:B-1--4-:R-:W-:Y:S05]  /*6520*/  CALL.ABS.NOINC R2 ;  /* 0x0000000002007343 */ /* 0x012fea0003c00000 */
.L_x_105:
[----:B------:R-:W-:Y:S05]  /*6530*/  WARPSYNC.ALL ;  /* 0x0000000000007948 */ /* 0x000fea0003800000 */
[----:B------:R-:W-:Y:S01]  /*6540*/  R2UR UR4, R25 ;  /* 0x00000000190472ca */ /* 0x000fe200000e0000 */
[--C-:B----4-:R-:W-:Y:S01]  /*6550*/  HADD2.F32 R3, -RZ, R28.reuse.H0_H0 ;  /* 0x2000001cff037230 */ /* 0x110fe20000004100 */
[----:B------:R-:W-:Y:S01]  /*6560*/  ISETP.NE.AND P0, PT, R57, RZ, PT ;  /* 0x000000ff3900720c */ /* 0x000fe20003f05270 */
[--C-:B------:R-:W-:Y:S01]  /*6570*/  HADD2.F32 R20, -RZ, R29.reuse.H0_H0 ;  /* 0x2000001dff147230 */ /* 0x100fe20000004100 */
[----:B------:R-:W-:Y:S01]  /*6580*/  BSSY.RECONVERGENT B0, `(.L_x_106) ;  /* 0x000004c000007945 */ /* 0x000fe20003800200 */
[----:B------:R-:W-:Y:S08]  /*6590*/  HADD2.F32 R21, -RZ, R29.H1_H1 ;  /* 0x3000001dff157230 */ /* 0x000ff00000004100 */
[----:B------:R-:W3:Y:S02]  /*65a0*/  LDTM.16dp256bit.x4 R4, tmem[UR4] ;  /* 0x00000004000479ee */ /* 0x000ee40008120000 */
[C---:B---3--:R-:W-:Y:S01]  /*65b0*/  FMUL R0, R24.reuse, R4 ;  /* 0x0000000418007220 */ /* 0x048fe20000400000 */
[----:B------:R-:W-:Y:S02]  /*65c0*/  HADD2.F32 R4, -RZ, R28.H1_H1 ;  /* 0x3000001cff047230 */ /* 0x000fe40000004100 */
[C---:B-1----:R-:W-:Y:S01]  /*65d0*/  FMUL R2, R24.reuse, R5 ;  /* 0x0000000518027220 */ /* 0x042fe20000400000 */
[C---:B------:R-:W-:Y:S01]  /*65e0*/  FMUL R7, R24.reuse, R7 ;  /* 0x0000000718077220 */ /* 0x040fe20000400000 */
[C---:B------:R-:W-:Y:S01]  /*65f0*/  FFMA R0, R27.reuse, R3, R0 ;  /* 0x000000031b007223 */ /* 0x040fe20000000000 */
[C---:B------:R-:W-:Y:S01]  /*6600*/  FMUL R3, R24.reuse, R6 ;  /* 0x0000000618037220 */ /* 0x040fe20000400000 */
[C---:B------:R-:W-:Y:S01]  /*6610*/  FFMA R2, R27.reuse, R4, R2 ;  /* 0x000000041b027223 */ /* 0x040fe20000000002 */
[C---:B------:R-:W-:Y:S01]  /*6620*/  FMUL R4, R24.reuse, R8 ;  /* 0x0000000818047220 */ /* 0x040fe20000400000 */
[C---:B------:R-:W-:Y:S01]  /*6630*/  FMUL R8, R24.reuse, R12 ;  /* 0x0000000c18087220 */ /* 0x040fe20000400000 */
[C---:B------:R-:W-:Y:S01]  /*6640*/  FFMA R3, R27.reuse, R20, R3 ;  /* 0x000000141b037223 */ /* 0x040fe20000000003 */
[----:B------:R-:W-:Y:S01]  /*6650*/  FMUL R12, R24, R16 ;  /* 0x00000010180c7220 */ /* 0x000fe20000400000 */
[--C-:B------:R-:W-:Y:S01]  /*6660*/  HADD2.F32 R16, -RZ, R30.reuse.H0_H0 ;  /* 0x2000001eff107230 */ /* 0x100fe20000004100 */
[----:B------:R-:W-:Y:S01]  /*6670*/  F2FP.F16.F32.PACK_AB R32, R2, R0 ;  /* 0x000000000220723e */ /* 0x000fe200000000ff */
[----:B------:R-:W-:Y:S02]  /*6680*/  HADD2.F32 R0, -RZ, R30.H1_H1 ;  /* 0x3000001eff007230 */ /* 0x000fe40000004100 */
[C---:B------:R-:W-:Y:S01]  /*6690*/  FFMA R7, R27.reuse, R21, R7 ;  /* 0x000000151b077223 */ /* 0x040fe20000000007 */
[C---:B------:R-:W-:Y:S01]  /*66a0*/  FMUL R5, R24.reuse, R9 ;  /* 0x0000000918057220 */ /* 0x040fe20000400000 */
[--C-:B------:R-:W-:Y:S02]  /*66b0*/  HADD2.F32 R2, -RZ, R31.reuse.H0_H0 ;  /* 0x2000001fff027230 */ /* 0x100fe40000004100 */
[C---:B------:R-:W-:Y:S01]  /*66c0*/  FFMA R4, R27.reuse, R16, R4 ;  /* 0x000000101b047223 */ /* 0x040fe20000000004 */
[C---:B------:R-:W-:Y:S01]  /*66d0*/  FMUL R6, R24.reuse, R10 ;  /* 0x0000000a18067220 */ /* 0x040fe20000400000 */
[C---:B------:R-:W-:Y:S01]  /*66e0*/  FFMA R5, R27.reuse, R0, R5 ;  /* 0x000000001b057223 */ /* 0x040fe20000000005 */
[----:B------:R-:W-:Y:S02]  /*66f0*/  HADD2.F32 R16, -RZ, R31.H1_H1 ;  /* 0x3000001fff107230 */ /* 0x000fe40000004100 */
[C---:B------:R-:W-:Y:S01]  /*6700*/  FMUL R11, R24.reuse, R11 ;  /* 0x0000000b180b7220 */ /* 0x040fe20000400000 */
[----:B------:R-:W-:Y:S01]  /*6710*/  FFMA R6, R27, R2, R6 ;  /* 0x000000021b067223 */ /* 0x000fe20000000006 */
[--C-:B------:R-:W-:Y:S01]  /*6720*/  HADD2.F32 R0, -RZ, R36.reuse.H0_H0 ;  /* 0x20000024ff007230 */ /* 0x100fe20000004100 */
[----:B------:R-:W-:Y:S01]  /*6730*/  F2FP.F16.F32.PACK_AB R33, R7, R3 ;  /* 0x000000030721723e */ /* 0x000fe200000000ff */
[----:B------:R-:W-:Y:S02]  /*6740*/  HADD2.F32 R2, -RZ, R36.H1_H1 ;  /* 0x30000024ff027230 */ /* 0x000fe40000004100 */
[C---:B------:R-:W-:Y:S01]  /*6750*/  FMUL R9, R24.reuse, R13 ;  /* 0x0000000d18097220 */ /* 0x040fe20000400000 */
[--C-:B------:R-:W-:Y:S02]  /*6760*/  HADD2.F32 R3, -RZ, R37.reuse.H0_H0 ;  /* 0x20000025ff037230 */ /* 0x100fe40000004100 */
[C---:B------:R-:W-:Y:S01]  /*6770*/  FMUL R10, R24.reuse, R14 ;  /* 0x0000000e180a7220 */ /* 0x040fe20000400000 */
[C---:B------:R-:W-:Y:S01]  /*6780*/  FFMA R11, R27.reuse, R16, R11 ;  /* 0x000000101b0b7223 */ /* 0x040fe2000000000b */
[C---:B------:R-:W-:Y:S01]  /*6790*/  FFMA R8, R27.reuse, R0, R8 ;  /* 0x000000001b087223 */ /* 0x040fe20000000008 */
[C---:B------:R-:W-:Y:S01]  /*67a0*/  FFMA R9, R27.reuse, R2, R9 ;  /* 0x000000021b097223 */ /* 0x040fe20000000009 */
[----:B------:R-:W-:Y:S02]  /*67b0*/  HADD2.F32 R0, -RZ, R37.H1_H1 ;  /* 0x30000025ff007230 */ /* 0x000fe40000004100 */
[----:B------:R-:W-:Y:S01]  /*67c0*/  FFMA R10, R27, R3, R10 ;  /* 0x000000031b0a7223 */ /* 0x000fe2000000000a */
[C---:B------:R-:W-:Y:S01]  /*67d0*/  FMUL R15, R24.reuse, R15 ;  /* 0x0000000f180f7220 */ /* 0x040fe20000400000 */
[--C-:B------:R-:W-:Y:S01]  /*67e0*/  HADD2.F32 R2, -RZ, R38.reuse.H0_H0 ;  /* 0x20000026ff027230 */ /* 0x100fe20000004100 */
[----:B------:R-:W-:Y:S01]  /*67f0*/  F2FP.F16.F32.PACK_AB R34, R5, R4 ;  /* 0x000000040522723e */ /* 0x000fe200000000ff */
[----:B------:R-:W-:Y:S02]  /*6800*/  HADD2.F32 R3, -RZ, R38.H1_H1 ;  /* 0x30000026ff037230 */ /* 0x000fe40000004100 */
[C---:B------:R-:W-:Y:S01]  /*6810*/  FMUL R13, R24.reuse, R17 ;  /* 0x00000011180d7220 */ /* 0x040fe20000400000 */
[--C-:B------:R-:W-:Y:S02]  /*6820*/  HADD2.F32 R4, -RZ, R39.reuse.H0_H0 ;  /* 0x20000027ff047230 */ /* 0x100fe40000004100 */
[C---:B------:R-:W-:Y:S01]  /*6830*/  FMUL R14, R24.reuse, R18 ;  /* 0x00000012180e7220 */ /* 0x040fe20000400000 */
[----:B------:R-:W-:Y:S02]  /*6840*/  HADD2.F32 R5, -RZ, R39.H1_H1 ;  /* 0x30000027ff057230 */ /* 0x000fe40000004100 */
[C---:B------:R-:W-:Y:S01]  /*6850*/  FFMA R15, R27.reuse, R0, R15 ;  /* 0x000000001b0f7223 */ /* 0x040fe2000000000f */
[----:B------:R-:W-:Y:S01]  /*6860*/  FMUL R19, R24, R19 ;  /* 0x0000001318137220 */ /* 0x000fe20000400000 */
[C---:B------:R-:W-:Y:S01]  /*6870*/  FFMA R12, R27.reuse, R2, R12 ;  /* 0x000000021b0c7223 */ /* 0x040fe2000000000c */
[C---:B------:R-:W-:Y:S01]  /*6880*/  FFMA R13, R27.reuse, R3, R13 ;  /* 0x000000031b0d7223 */ /* 0x040fe2000000000d */
[C---:B------:R-:W-:Y:S01]  /*6890*/  FFMA R14, R27.reuse, R4, R14 ;  /* 0x000000041b0e7223 */ /* 0x040fe2000000000e */
[----:B------:R-:W-:Y:S01]  /*68a0*/  FFMA R19, R27, R5, R19 ;  /* 0x000000051b137223 */ /* 0x000fe20000000013 */
[----:B------:R-:W-:Y:S02]  /*68b0*/  F2FP.F16.F32.PACK_AB R35, R11, R6 ;  /* 0x000000060b23723e */ /* 0x000fe400000000ff */
[----:B------:R-:W-:Y:S02]  /*68c0*/  F2FP.F16.F32.PACK_AB R8, R9, R8 ;  /* 0x000000080908723e */ /* 0x000fe400000000ff */
[----:B------:R-:W-:Y:S01]  /*68d0*/  F2FP.F16.F32.PACK_AB R9, R15, R10 ;  /* 0x0000000a0f09723e */ /* 0x000fe200000000ff */
[----:B------:R1:W-:Y:S01]  /*68e0*/  STSM.16.M88.4 [R60+0x200], R32 ;  /* 0x000200203c007844 */ /* 0x0003e20000000200 */
[----:B------:R-:W-:Y:S02]  /*68f0*/  F2FP.F16.F32.PACK_AB R10, R13, R12 ;  /* 0x0000000c0d0a723e */ /* 0x000fe400000000ff */
[----:B------:R-:W-:Y:S05]  /*6900*/  F2FP.F16.F32.PACK_AB R11, R19, R14 ;  /* 0x0000000e130b723e */ /* 0x000fea00000000ff */
[----:B------:R1:W-:Y:S01]  /*6910*/  STSM.16.M88.4 [R59+0x200], R8 ;  /* 0x000200083b007844 */ /* 0x0003e20000000200 */
[----:B------:R-:W-:Y:S01]  /*6920*/  @!PT LDS RZ, [RZ] ;  /* 0x00000000fffff984 */ /* 0x000fe20000000800 */
[----:B------:R-:W-:Y:S01]  /*6930*/  @!PT LDS RZ, [RZ] ;  /* 0x00000000fffff984 */ /* 0x000fe20000000800 */
[----:B------:R-:W-:Y:S01]  /*6940*/  @!PT LDS RZ, [RZ] ;  /* 0x00000000fffff984 */ /* 0x000fe20000000800 */
[----:B------:R-:W-:Y:S01]  /*6950*/  @!PT LDS RZ, [RZ] ;  /* 0x00000000fffff984 */ /* 0x000fe20000000800 */
[----:B------:R3:W-:Y:S07]  /*6960*/  MEMBAR.ALL.CTA ;  /* 0x0000000000007992 */ /* 0x0007ee0000008000 */
[----:B---3--:R-:W3:Y:S02]  /*6970*/  FENCE.VIEW.ASYNC.S ;  /* 0x00000000000073c6 */ /* 0x008ee40000000000 */
[----:B---3--:R-:W-:Y:S06]  /*6980*/  BAR.SYNC.DEFER_BLOCKING 0x1, 0x80 ;  /* 0x0042000000007b1d */ /* 0x008fec0000010000 */
[----:B------:R-:W-:Y:S05]  /*6990*/  @P0 BRA `(.L_x_107) ;  /* 0x0000000000280947 */ /* 0x000fea0003800000 */
[----:B------:R-:W3:Y:S01]  /*69a0*/  LDCU.64 UR6, c[0x0][0x348] ;  /* 0x00006900ff0677ac */ /* 0x000ee20008000a00 */
[----:B------:R-:W-:Y:S01]  /*69b0*/  UIADD3 UR4, UPT, UPT, UR44, 0x200, URZ ;  /* 0x000002002c047890 */ /* 0x000fe2000fffe0ff */
[----:B------:R-:W-:Y:S05]  /*69c0*/  UMOV UR51, UR36 ;  /* 0x0000002400337c82 */ /* 0x000fea0008000000 */
[----:B------:R-:W-:Y:S04]  /*69d0*/  MOV R50, UR4 ;  /* 0x0000000400327c02 */ /* 0x000fe80008000f00 */
[----:B------:R-:W-:Y:S01]  /*69e0*/  R2UR UR48, R50 ;  /* 0x00000000323072ca */ /* 0x000fe200000e0000 */
[----:B---3--:R-:W-:Y:S04]  /*69f0*/  UIADD3 UR4, UP0, UPT, UR6, 0x680, URZ ;  /* 0x0000068006047890 */ /* 0x008fe8000ff1e0ff */
[----:B------:R-:W-:Y:S09]  /*6a00*/  UIADD3.X UR5, UPT, UPT, URZ, UR7, URZ, UP0, !UPT ;  /* 0x00000007ff057290 */ /* 0x000ff200087fe4ff */
[----:B------:R3:W-:Y:S01]  /*6a10*/  UTMASTG.3D [UR48], [UR4] ;  /* 0x00000030040073b5 */ /* 0x0007e20008010000 */
[----:B------:R0:W-:Y:S01]  /*6a20*/  UTMACMDFLUSH ;  /* 0x00000000000079b7 */ /* 0x0001e20000000000 */
[----:B---3--:R-:W-:Y:S04]  /*6a30*/  DEPBAR.LE SB0, 0x1 ;  /* 0x000080400000791a */ /* 0x008fe80000000000 */
.L_x_107:
[----:B------:R-:W-:Y:S05]  /*6a40*/  BSYNC.RECONVERGENT B0 ;  /* 0x0000000000007941 */ /* 0x000fea0003800200 */
.L_x_106:
[----:B------:R-:W-:Y:S01]  /*6a50*/  BAR.SYNC.DEFER_BLOCKING 0x1, 0x80 ;  /* 0x0042000000007b1d */ /* 0x000fe20000010000 */
[----:B------:R-:W-:Y:S01]  /*6a60*/  ISETP.NE.AND P1, PT, R58, RZ, PT ;  /* 0x000000ff3a00720c */ /* 0x000fe20003f25270 */
[----:B------:R-:W-:Y:S01]  /*6a70*/  UISETP.NE.AND UP0, UPT, UR47, URZ, UPT ;  /* 0x000000ff2f00728c */ /* 0x000fe2000bf05270 */
[----:B------:R-:W-:Y:S11]  /*6a80*/  LEA R4, R61, UR44, 0x3 ;  /* 0x0000002c3d047c11 */ /* 0x000ff6000f8e18ff */
[----:B------:R-:W-:Y:S01]  /*6a90*/  @P1 SHF.L.U32 R3, R55, 0x1f, RZ ;  /* 0x0000001f37031819 */ /* 0x000fe200000006ff */
[----:B------:R-:W-:Y:S06]  /*6aa0*/  BRA.U !UP0, `(.L_x_108) ;  /* 0x0000000108247547 */ /* 0x000fec000b800000 */
[----:B------:R-:W3:Y:S01]  /*6ab0*/  S2R R0, SR_CgaCtaId ;  /* 0x0000000000007919 */ /* 0x000ee20000008800 */
[----:B------:R-:W-:Y:S01]  /*6ac0*/  IMAD.U32 R2, RZ, RZ, UR46 ;  /* 0x0000002eff027e24 */ /* 0x000fe2000f8e00ff */
[----:B------:R-:W-:Y:S04]  /*6ad0*/  UIADD3 UR4, UPT, UPT, UR46, 0x1, URZ ;  /* 0x000000012e047890 */ /* 0x000fe8000fffe0ff */
[----:B------:R-:W-:Y:S01]  /*6ae0*/  @P1 LEA R2, R2, UR44, 0x3 ;  /* 0x0000002c02021c11 */ /* 0x000fe2000f8e18ff */
[----:B------:R-:W-:Y:S04]  /*6af0*/  UISETP.NE.AND UP0, UPT, UR4, 0x4, UPT ;  /* 0x000000040400788c */ /* 0x000fe8000bf05270 */
[----:B------:R-:W-:Y:S01]  /*6b00*/  @P1 VIADD R2, R2, 0x70 ;  /* 0x0000007002021836 */ /* 0x000fe20000000000 */
[----:B------:R-:W-:Y:S04]  /*6b10*/  USEL UR46, UR4, URZ, UP0 ;  /* 0x000000ff042e7287 */ /* 0x000fe80008000000 */
[----:B---3--:R-:W-:Y:S04]  /*6b20*/  @P1 PRMT R0, R0, 0x654, R2 ;  /* 0x0000065400001816 */ /* 0x008fe80000000002 */
[----:B------:R3:W-:Y:S04]  /*6b30*/  @P1 SYNCS.ARRIVE.TRANS64.RED.A1T0 RZ, [R0+URZ], RZ ;  /* 0x000000ff00ff19a7 */ /* 0x0007e800081004ff */
.L_x_108:
[----:B------:R-:W4:Y:S01]  /*6b40*/  @P1 SYNCS.PHASECHK.TRANS64.TRYWAIT P0, [R4+URZ+0x50], R3 ;  /* 0x00005003040015a7 */ /* 0x000f2200080011ff */
[----:B------:R-:W-:Y:S01]  /*6b50*/  BSSY B1, `(.L_x_109) ;  /* 0x0000013000017945 */ /* 0x000fe20003800000 */
[----:B----4-:R-:W-:Y:S03]  /*6b60*/  @P1 SEL R63, RZ, 0x1, !P0 ;  /* 0x00000001ff3f1807 */ /* 0x010fe60004000000 */
[----:B------:R-:W-:Y:S05]  /*6b70*/  @!P1 BRA `(.L_x_110) ;  /* 0x0000000000409947 */ /* 0x000fea0003800000 */
[----:B------:R-:W-:Y:S01]  /*6b80*/  ISETP.NE.AND P1, PT, R64, RZ, PT ;  /* 0x000000ff4000720c */ /* 0x000fe20003f25270 */
[----:B------:R-:W-:Y:S01]  /*6b90*/  BSSY B0, `(.L_x_111) ;  /* 0x0000009000007945 */ /* 0x000fe20003800000 */
[----:B------:R-:W-:Y:S11]  /*6ba0*/  ISETP.NE.AND P0, PT, R63, RZ, PT ;  /* 0x000000ff3f00720c */ /* 0x000ff60003f05270 */
[----:B------:R-:W-:Y:S05]  /*6bb0*/  @P1 IMAD R3, R61, 0x1000, R62 ;  /* 0x000010003d031824 */ /* 0x000fea00078e023e */
[----:B------:R-:W-:Y:S05]  /*6bc0*/  @P1 IADD3 R2, PT, PT, R3, UR44, RZ ;  /* 0x0000002c03021c10 */ /* 0x000fea000fffe0ff */
[----:B------:R-:W-:Y:S01]  /*6bd0*/  @P1 IMAD.IADD R2, R56, 0x1, R2 ;  /* 0x0000000138021824 */ /* 0x000fe200078e0202 */
[----:B------:R-:W-:Y:S06]  /*6be0*/  @P0 BRA `(.L_x_112) ;  /* 0x00000000000c0947 */ /* 0x000fec0003800000 */
[----:B---3--:R-:W-:Y:S04]  /*6bf0*/  SHF.L.U32 R0, R55, 0x1f, RZ ;  /* 0x0000001f37007819 */ /* 0x008fe800000006ff */
[----:B------:R-:W3:Y:S02]  /*6c00*/  SYNCS.PHASECHK.TRANS64.TRYWAIT P0, [R4+URZ+0x50], R0 ;  /* 0x00005000040075a7 */ /* 0x000ee400080011ff */
[----:B---3--:R-:W-:Y:S05]  /*6c10*/  @!P0 BRA `(.L_x_113) ;  /* 0x0000002400c08947 */ /* 0x008fea0003800000 */
.L_x_112:
[----:B------:R-:W-:Y:S05]  /*6c20*/  BSYNC B0 ;  /* 0x0000000000007941 */ /* 0x000fea0003800000 */
.L_x_111:
[----:B------:R-:W-:Y:S02]  /*6c30*/  ISETP.NE.AND P0, PT, R64, RZ, PT ;  /* 0x000000ff4000720c */ /* 0x000fe40003f05270 */
[----:B------:R-:W-:Y:S11]  /*6c40*/  IADD3 R61, PT, PT, R61, 0x1, RZ ;  /* 0x000000013d3d7810 */ /* 0x000ff60007ffe0ff */
[----:B------:R-:W-:Y:S05]  /*6c50*/  @P0 WARPSYNC.ALL ;  /* 0x0000000000000948 */ /* 0x000fea0003800000 */
[----:B------:R4:W1:Y:S04]  /*6c60*/  @P0 LDSM.16.M88.4 R28, [R3+UR44+0x200] ;  /* 0x0002002c031c083b */ /* 0x0008680008000200 */
[----:B------:R4:W1:Y:S02]  /*6c70*/  @P0 LDSM.16.M88.4 R36, [R2+0x200] ;  /* 0x000200000224083b */ /* 0x0008640000000200 */
.L_x_110:
[----:B------:R-:W-:Y:S05]  /*6c80*/  BSYNC B1 ;  /* 0x0000000000017941 */ /* 0x000fea0003800000 */
.L_x_109:
[----:B---3--:R-:W-:Y:S05]  /*6c90*/  VIADD R0, R25, 0x20 ;  /* 0x0000002019007836 */ /* 0x008fea0000000000 */
[----:B------:R-:W-:Y:S04]  /*6ca0*/  SHF.R.U32.HI R0, RZ, 0x15, R0 ;  /* 0x00000015ff007819 */ /* 0x000fe80000011600 */
[----:B------:R-:W-:Y:S11]  /*6cb0*/  LOP3.LUT P0, RZ, R0, 0x3, R46, 0x48, !PT ;  /* 0x0000000300ff7812 */ /* 0x000ff6000780482e */
[----:B------:R-:W-:Y:S02]  /*6cc0*/  @!UPT UIADD3 URZ, UPT, UPT, URZ, URZ, URZ ;  /* 0x000000fffffff290 */ /* 0x000fe4000fffe0ff */
[----:B------:R-:W-:Y:S05]  /*6cd0*/  @!P0 BRA `(.L_x_114) ;  /* 0x0000000000408947 */ /* 0x000fea0003800000 */
[----:B------:R-:W3:Y:S01]  /*6ce0*/  LDCU.64 UR8, c[0x4][0x70] ;  /* 0x01000e00ff0877ac */ /* 0x000ee20008000a00 */
[----:B----4-:R-:W-:Y:S01]  /*6cf0*/  MOV R3, 0x0 ;  /* 0x0000000000037802 */ /* 0x010fe20000000f00 */
[----:B------:R-:W-:Y:S02]  /*6d00*/  HFMA2 R12, -RZ, RZ, 0, 5.9604644775390625e-08 ;  /* 0x00000001ff0c7431 */ /* 0x000fe400000001ff */
[----:B-1----:R-:W-:Y:S02]  /*6d10*/  IMAD.MOV.U32 R8, RZ, RZ, 0x192 ;  /* 0x00000192ff087424 */ /* 0x002fe400078e00ff */
[----:B------:R-:W-:Y:S01]  /*6d20*/  IMAD.MOV.U32 R13, RZ, RZ, RZ ;  /* 0x000000ffff0d7224 */ /* 0x000fe200078e00ff */
[----:B------:R-:W1:Y:S01]  /*6d30*/  LDCU.64 UR6, c[0x4][0x78] ;  /* 0x01000f00ff0677ac */ /* 0x000e620008000a00 */
[----:B------:R-:W4:Y:S01]  /*6d40*/  LDC.64 R2, c[0x4][R3] ;  /* 0x0100000003027b82 */ /* 0x000f220000000a00 */
[----:B------:R-:W5:Y:S01]  /*6d50*/  LDCU.64 UR4, c[0x4][0x10] ;  /* 0x01000200ff0477ac */ /* 0x000f620008000a00 */
[----:B---3--:R-:W-:Y:S01]  /*6d60*/  MOV R5, UR9 ;  /* 0x0000000900057c02 */ /* 0x008fe20008000f00 */
[----:B------:R-:W-:Y:S01]  /*6d70*/  IMAD.U32 R4, RZ, RZ, UR8 ;  /* 0x00000008ff047e24 */ /* 0x000fe2000f8e00ff */
[----:B-1----:R-:W-:Y:S01]  /*6d80*/  MOV R7, UR7 ;  /* 0x0000000700077c02 */ /* 0x002fe20008000f00 */
[----:B------:R-:W-:Y:S01]  /*6d90*/  IMAD.U32 R6, RZ, RZ, UR6 ;  /* 0x00000006ff067e24 */ /* 0x000fe2000f8e00ff */
[----:B-----5:R-:W-:Y:S01]  /*6da0*/  MOV R11, UR5 ;  /* 0x00000005000b7c02 */ /* 0x020fe20008000f00 */
[----:B------:R-:W-:Y:S02]  /*6db0*/  IMAD.U32 R10, RZ, RZ, UR4 ;  /* 0x00000004ff0a7e24 */ /* 0x000fe4000f8e00ff */
[----:B------:R-:W-:Y:S07]  /*6dc0*/  LEPC R20, `(.L_x_114) ;  /* 0x000000001014794e */ /* 0x000fee0000000000 */
[----:B--2-4-:R-:W-:Y:S05]  /*6dd0*/  CALL.ABS.NOINC R2 ;  /* 0x0000000002007343 */ /* 0x014fea0003c00000 */
.L_x_114:
[----:B------:R-:W-:Y:S01]  /*6de0*/  ISETP.NE.AND P6, PT, R58, RZ, PT ;  /* 0x000000ff3a00720c */ /* 0x000fe20003fc5270 */
[----:B------:R-:W-:Y:S05]  /*6df0*/  WARPSYNC.ALL ;  /* 0x0000000000007948 */ /* 0x000fea0003800000 */
[----:B------:R-:W-:Y:S01]  /*6e00*/  R2UR UR4, R25 ;  /* 0x00000000190472ca */ /* 0x000fe200000e0000 */
[--C-:B-1--4-:R-:W-:Y:S01]  /*6e10*/  HADD2.F32 R3, -RZ, R28.reuse.H0_H0 ;  /* 0x2000001cff037230 */ /* 0x112fe20000004100 */
[----:B------:R-:W1:Y:S01]  /*6e20*/  S2R R65, SR_CgaCtaId ;  /* 0x0000000000417919 */ /* 0x000e620000008800 */
[--C-:B------:R-:W-:Y:S01]  /*6e30*/  HADD2.F32 R20, -RZ, R29.reuse.H0_H0 ;  /* 0x2000001dff147230 */ /* 0x100fe20000004100 */
[----:B------:R-:W-:Y:S01]  /*6e40*/  ISETP.NE.AND P0, PT, R57, RZ, PT ;  /* 0x000000ff3900720c */ /* 0x000fe20003f05270 */
[----:B------:R-:W-:Y:S01]  /*6e50*/  HADD2.F32 R21, -RZ, R29.H1_H1 ;  /* 0x3000001dff157230 */ /* 0x000fe20000004100 */
[----:B------:R-:W-:Y:S07]  /*6e60*/  BSSY.RECONVERGENT B0, `(.L_x_115) ;  /* 0x0000051000007945 */ /* 0x000fee0003800200 */
[----:B------:R-:W3:Y:S02]  /*6e70*/  LDTM.16dp256bit.x4 R4, tmem[UR4+0x20] ;  /* 0x00002004000479ee */ /* 0x000ee40008120000 */
[C---:B---3--:R-:W-:Y:S01]  /*6e80*/  FMUL R0, R24.reuse, R4 ;  /* 0x0000000418007220 */ /* 0x048fe20000400000 */
[----:B------:R-:W-:Y:S02]  /*6e90*/  HADD2.F32 R4, -RZ, R28.H1_H1 ;  /* 0x3000001cff047230 */ /* 0x000fe40000004100 */
[C---:B------:R-:W-:Y:S01]  /*6ea0*/  FMUL R2, R24.reuse, R5 ;  /* 0x0000000518027220 */ /* 0x040fe20000400000 */
[C---:B------:R-:W-:Y:S01]  /*6eb0*/  FMUL R7, R24.reuse, R7 ;  /* 0x0000000718077220 */ /* 0x040fe20000400000 */
[C---:B------:R-:W-:Y:S01]  /*6ec0*/  FFMA R0, R27.reuse, R3, R0 ;  /* 0x000000031b007223 */ /* 0x040fe20000000000 */
[C---:B------:R-:W-:Y:S01]  /*6ed0*/  FMUL R3, R24.reuse, R6 ;  /* 0x0000000618037220 */ /* 0x040fe20000400000 */
[C---:B------:R-:W-:Y:S01]  /*6ee0*/  FFMA R2, R27.reuse, R4, R2 ;  /* 0x000000041b027223 */ /* 0x040fe20000000002 */
[C---:B------:R-:W-:Y:S01]  /*6ef0*/  FMUL R4, R24.reuse, R8 ;  /* 0x0000000818047220 */ /* 0x040fe20000400000 */
[----:B------:R-:W-:Y:S01]  /*6f00*/  FMUL R8, R24, R12 ;  /* 0x0000000c18087220 */ /* 0x000fe20000400000 */
[C---:B------:R-:W-:Y:S01]  /*6f10*/  FFMA R3, R27.reuse, R20, R3 ;  /* 0x000000141b037223 */ /* 0x040fe20000000003 */
[----:B------:R-:W-:Y:S01]  /*6f20*/  FFMA R7, R27, R21, R7 ;  /* 0x000000151b077223 */ /* 0x000fe20000000007 */
[----:B------:R-:W-:Y:S01]  /*6f30*/  F2FP.F16.F32.PACK_AB R32, R2, R0 ;  /* 0x000000000220723e */ /* 0x000fe200000000ff */
[C---:B------:R-:W-:Y:S01]  /*6f40*/  FMUL R12, R24.reuse, R16 ;  /* 0x00000010180c7220 */ /* 0x040fe20000400000 */
[--C-:B------:R-:W-:Y:S02]  /*6f50*/  HADD2.F32 R16, -RZ, R30.reuse.H0_H0 ;  /* 0x2000001eff107230 */ /* 0x100fe40000004100 */
[C---:B------:R-:W-:Y:S01]  /*6f60*/  FMUL R5, R24.reuse, R9 ;  /* 0x0000000918057220 */ /* 0x040fe20000400000 */
[----:B------:R-:W-:Y:S01]  /*6f70*/  F2FP.F16.F32.PACK_AB R33, R7, R3 ;  /* 0x000000030721723e */ /* 0x000fe200000000ff */
[----:B------:R-:W-:Y:S02]  /*6f80*/  HADD2.F32 R0, -RZ, R30.H1_H1 ;  /* 0x3000001eff007230 */ /* 0x000fe40000004100 */
[C---:B------:R-:W-:Y:S01]  /*6f90*/  FMUL R6, R24.reuse, R10 ;  /* 0x0000000a18067220 */ /* 0x040fe20000400000 */
[--C-:B------:R-:W-:Y:S02]  /*6fa0*/  HADD2.F32 R2, -RZ, R31.reuse.H0_H0 ;  /* 0x2000001fff027230 */ /* 0x100fe40000004100 */
[C---:B------:R-:W-:Y:S01]  /*6fb0*/  FMUL R11, R24.reuse, R11 ;  /* 0x0000000b180b7220 */ /* 0x040fe20000400000 */
[----:B------:R-:W-:Y:S02]  /*6fc0*/  HADD2.F32 R3, -RZ, R31.H1_H1 ;  /* 0x3000001fff037230 */ /* 0x000fe40000004100 */
[C---:B------:R-:W-:Y:S01]  /*6fd0*/  FFMA R4, R27.reuse, R16, R4 ;  /* 0x000000101b047223 */ /* 0x040fe20000000004 */
[C---:B------:R-:W-:Y:S01]  /*6fe0*/  FFMA R5, R27.reuse, R0, R5 ;  /* 0x000000001b057223 */ /* 0x040fe20000000005 */
[C---:B------:R-:W-:Y:S01]  /*6ff0*/  FFMA R6, R27.reuse, R2, R6 ;  /* 0x000000021b067223 */ /* 0x040fe20000000006 */
[--C-:B------:R-:W-:Y:S02]  /*7000*/  HADD2.F32 R0, -RZ, R36.reuse.H0_H0 ;  /* 0x20000024ff007230 */ /* 0x100fe40000004100 */
[----:B------:R-:W-:Y:S01]  /*7010*/  FFMA R11, R27, R3, R11 ;  /* 0x000000031b0b7223 */ /* 0x000fe2000000000b */
[----:B------:R-:W-:Y:S01]  /*7020*/  HADD2.F32 R2, -RZ, R36.H1_H1 ;  /* 0x30000024ff027230 */ /* 0x000fe20000004100 */
[----:B------:R-:W-:Y:S01]  /*7030*/  F2FP.F16.F32.PACK_AB R34, R5, R4 ;  /* 0x000000040522723e */ /* 0x000fe200000000ff */
[C---:B------:R-:W-:Y:S01]  /*7040*/  FMUL R9, R24.reuse, R13 ;  /* 0x0000000d18097220 */ /* 0x040fe20000400000 */
[--C-:B------:R-:W-:Y:S01]  /*7050*/  HADD2.F32 R3, -RZ, R37.reuse.H0_H0 ;  /* 0x20000025ff037230 */ /* 0x100fe20000004100 */
[----:B------:R-:W-:Y:S01]  /*7060*/  F2FP.F16.F32.PACK_AB R35, R11, R6 ;  /* 0x000000060b23723e */ /* 0x000fe200000000ff */
[C---:B------:R-:W-:Y:S01]  /*7070*/  FMUL R10, R24.reuse, R14 ;  /* 0x0000000e180a7220 */ /* 0x040fe20000400000 */
[C---:B------:R-:W-:Y:S01]  /*7080*/  FFMA R8, R27.reuse, R0, R8 ;  /* 0x000000001b087223 */ /* 0x040fe20000000008 */
[C---:B------:R-:W-:Y:S01]  /*7090*/  FFMA R9, R27.reuse, R2, R9 ;  /* 0x000000021b097223 */ /* 0x040fe20000000009 */
[----:B------:R-:W-:Y:S01]  /*70a0*/  HADD2.F32 R0, -RZ, R37.H1_H1 ;  /* 0x30000025ff007230 */ /* 0x000fe20000004100 */
[----:B------:R3:W-:Y:S01]  /*70b0*/  STSM.16.M88.4 [R60+0x1200], R32 ;  /* 0x001200203c007844 */ /* 0x0007e20000000200 */
[----:B------:R-:W-:Y:S01]  /*70c0*/  FFMA R10, R27, R3, R10 ;  /* 0x000000031b0a7223 */ /* 0x000fe2000000000a */
[C---:B------:R-:W-:Y:S01]  /*70d0*/  FMUL R15, R24.reuse, R15 ;  /* 0x0000000f180f7220 */ /* 0x040fe20000400000 */
[----:B------:R-:W-:Y:S01]  /*70e0*/  F2FP.F16.F32.PACK_AB R8, R9, R8 ;  /* 0x000000080908723e */ /* 0x000fe200000000ff */
[--C-:B------:R-:W-:Y:S02]  /*70f0*/  HADD2.F32 R2, -RZ, R38.reuse.H0_H0 ;  /* 0x20000026ff027230 */ /* 0x100fe40000004100 */
[C---:B------:R-:W-:Y:S01]  /*7100*/  FMUL R13, R24.reuse, R17 ;  /* 0x00000011180d7220 */ /* 0x040fe20000400000 */
[----:B------:R-:W-:Y:S02]  /*7110*/  HADD2.F32 R3, -RZ, R38.H1_H1 ;  /* 0x30000026ff037230 */ /* 0x000fe40000004100 */
[C---:B------:R-:W-:Y:S01]  /*7120*/  FMUL R14, R24.reuse, R18 ;  /* 0x00000012180e7220 */ /* 0x040fe20000400000 */
[--C-:B------:R-:W-:Y:S02]  /*7130*/  HADD2.F32 R4, -RZ, R39.reuse.H0_H0 ;  /* 0x20000027ff047230 */ /* 0x100fe40000004100 */
[C---:B------:R-:W-:Y:S01]  /*7140*/  FFMA R15, R27.reuse, R0, R15 ;  /* 0x000000001b0f7223 */ /* 0x040fe2000000000f */
[----:B------:R-:W-:Y:S01]  /*7150*/  MOV R0, UR46 ;  /* 0x0000002e00007c02 */ /* 0x000fe20008000f00 */
[----:B------:R-:W-:Y:S02]  /*7160*/  HADD2.F32 R5, -RZ, R39.H1_H1 ;  /* 0x30000027ff057230 */ /* 0x000fe40000004100 */
[----:B------:R-:W-:Y:S01]  /*7170*/  FMUL R19, R24, R19 ;  /* 0x0000001318137220 */ /* 0x000fe20000400000 */
[C---:B------:R-:W-:Y:S01]  /*7180*/  FFMA R12, R27.reuse, R2, R12 ;  /* 0x000000021b0c7223 */ /* 0x040fe2000000000c */
[C---:B------:R-:W-:Y:S01]  /*7190*/  FFMA R13, R27.reuse, R3, R13 ;  /* 0x000000031b0d7223 */ /* 0x040fe2000000000d */
[C---:B------:R-:W-:Y:S01]  /*71a0*/  FFMA R14, R27.reuse, R4, R14 ;  /* 0x000000041b0e7223 */ /* 0x040fe2000000000e */
[----:B------:R-:W-:Y:S01]  /*71b0*/  FFMA R19, R27, R5, R19 ;  /* 0x000000051b137223 */ /* 0x000fe20000000013 */
[----:B------:R-:W-:Y:S02]  /*71c0*/  F2FP.F16.F32.PACK_AB R9, R15, R10 ;  /* 0x0000000a0f09723e */ /* 0x000fe400000000ff */
[----:B------:R-:W-:Y:S02]  /*71d0*/  F2FP.F16.F32.PACK_AB R10, R13, R12 ;  /* 0x0000000c0d0a723e */ /* 0x000fe400000000ff */
[----:B------:R-:W-:Y:S02]  /*71e0*/  F2FP.F16.F32.PACK_AB R11, R19, R14 ;  /* 0x0000000e130b723e */ /* 0x000fe400000000ff */
[----:B------:R-:W-:Y:S02]  /*71f0*/  @P6 LEA R0, R0, UR44, 0x3 ;  /* 0x0000002c00006c11 */ /* 0x000fe4000f8e18ff */
[----:B------:R-:W-:Y:S01]  /*7200*/  LEA R2, R61, UR44, 0x3 ;  /* 0x0000002c3d027c11 */ /* 0x000fe2000f8e18ff */
[----:B------:R3:W-:Y:S01]  /*7210*/  STSM.16.M88.4 [R59+0x1200], R8 ;  /* 0x001200083b007844 */ /* 0x0007e20000000200 */
[----:B------:R-:W-:Y:S02]  /*7220*/  @P6 IADD3 R0, PT, PT, R0, 0x70, RZ ;  /* 0x0000007000006810 */ /* 0x000fe40007ffe0ff */
[----:B------:R-:W-:Y:S01]  /*7230*/  @P6 SHF.L.U32 R3, R55, 0x1f, RZ ;  /* 0x0000001f37036819 */ /* 0x000fe200000006ff */
[----:B------:R-:W-:Y:S01]  /*7240*/  @!PT LDS RZ, [RZ] ;  /* 0x00000000fffff984 */ /* 0x000fe20000000800 */
[----:B------:R-:W-:Y:S01]  /*7250*/  @!PT LDS RZ, [RZ] ;  /* 0x00000000fffff984 */ /* 0x000fe20000000800 */
[----:B------:R-:W-:Y:S01]  /*7260*/  @!PT LDS RZ, [RZ] ;  /* 0x00000000fffff984 */ /* 0x000fe20000000800 */
[----:B------:R-:W-:Y:S01]  /*7270*/  @!PT LDS RZ, [RZ] ;  /* 0x00000000fffff984 */ /* 0x000fe20000000800 */
[----:B------:R4:W-:Y:S06]  /*7280*/  MEMBAR.ALL.CTA ;  /* 0x0000000000007992 */ /* 0x0009ec0000008000 */
[----:B----4-:R-:W4:Y:S01]  /*7290*/  FENCE.VIEW.ASYNC.S ;  /* 0x00000000000073c6 */ /* 0x010f220000000000 */
[----:B-1----:R-:W-:Y:S01]  /*72a0*/  @P6 PRMT R0, R65, 0x654, R0 ;  /* 0x0000065441006816 */ /* 0x002fe20000000000 */
[----:B----4-:R-:W-:Y:S06]  /*72b0*/  BAR.SYNC.DEFER_BLOCKING 0x1, 0x80 ;  /* 0x0042000000007b1d */ /* 0x010fec0000010000 */
[----:B------:R-:W-:Y:S05]  /*72c0*/  @P0 BRA `(.L_x_116) ;  /* 0x0000000000280947 */ /* 0x000fea0003800000 */
[----:B------:R-:W1:Y:S01]  /*72d0*/  LDCU.64 UR6, c[0x0][0x348] ;  /* 0x00006900ff0677ac */ /* 0x000e620008000a00 */
[----:B------:R-:W-:Y:S02]  /*72e0*/  UIADD3 UR9, UPT, UPT, UR49, 0x20, URZ ;  /* 0x0000002031097890 */ /* 0x000fe4000fffe0ff */
[----:B------:R-:W-:Y:S01]  /*72f0*/  UIADD3 UR8, UPT, UPT, UR44, 0x1200, URZ ;  /* 0x000012002c087890 */ /* 0x000fe2000fffe0ff */
[----:B------:R-:W-:Y:S01]  /*7300*/  UMOV UR10, UR50 ;  /* 0x00000032000a7c82 */ /* 0x000fe20008000000 */
[----:B------:R-:W-:Y:S01]  /*7310*/  UMOV UR11, UR36 ;  /* 0x00000024000b7c82 */ /* 0x000fe20008000000 */
[----:B-1----:R-:W-:Y:S04]  /*7320*/  UIADD3 UR4, UP0, UPT, UR6, 0x680, URZ ;  /* 0x0000068006047890 */ /* 0x002fe8000ff1e0ff */
[----:B------:R-:W-:Y:S09]  /*7330*/  UIADD3.X UR5, UPT, UPT, URZ, UR7, URZ, UP0, !UPT ;  /* 0x00000007ff057290 */ /* 0x000ff200087fe4ff */
[----:B------:R1:W-:Y:S01]  /*7340*/  UTMASTG.3D [UR8], [UR4] ;  /* 0x00000008040073b5 */ /* 0x0003e20008010000 */
[----:B------:R0:W-:Y:S01]  /*7350*/  UTMACMDFLUSH ;  /* 0x00000000000079b7 */ /* 0x0001e20000000000 */
[----:B-1----:R-:W-:Y:S04]  /*7360*/  DEPBAR.LE SB0, 0x1 ;  /* 0x000080400000791a */ /* 0x002fe80000000000 */
.L_x_116:
[----:B------:R-:W-:Y:S05]  /*7370*/  BSYNC.RECONVERGENT B0 ;  /* 0x0000000000007941 */ /* 0x000fea0003800200 */
.L_x_115:
[----:B------:R-:W-:Y:S01]  /*7380*/  BAR.SYNC.DEFER_BLOCKING 0x1, 0x80 ;  /* 0x0042000000007b1d */ /* 0x000fe20000010000 */
[----:B------:R-:W-:Y:S04]  /*7390*/  UIADD3 UR4, UPT, UPT, UR46, 0x1, URZ ;  /* 0x000000012e047890 */ /* 0x000fe8000fffe0ff */
[----:B------:R-:W-:Y:S04]  /*73a0*/  UISETP.NE.AND UP0, UPT, UR4, 0x4, UPT ;  /* 0x000000040400788c */ /* 0x000fe8000bf05270 */
[----:B------:R-:W-:Y:S01]  /*73b0*/  USEL UR45, UR4, URZ, UP0 ;  /* 0x000000ff042d7287 */ /* 0x000fe20008000000 */
[----:B------:R1:W-:Y:S01]  /*73c0*/  @P6 SYNCS.ARRIVE.TRANS64.RED.A1T0 RZ, [R0+URZ], RZ ;  /* 0x000000ff00ff69a7 */ /* 0x0003e200081004ff */
[----:B------:R-:W-:Y:S01]  /*73d0*/  BSSY B1, `(.L_x_117) ;  /* 0x0000014000017945 */ /* 0x000fe20003800000 */
[----:B------:R-:W4:Y:S02]  /*73e0*/  @P6 SYNCS.PHASECHK.TRANS64.TRYWAIT P0, [R2+URZ+0x50], R3 ;  /* 0x00005003020065a7 */ /* 0x000f2400080011ff */
[----:B----4-:R-:W-:Y:S01]  /*73f0*/  @P6 SEL R63, RZ, 0x1, !P0 ;  /* 0x00000001ff3f6807 */ /* 0x010fe20004000000 */
[----:B-1----:R-:W-:Y:S06]  /*7400*/  @!P6 BRA `(.L_x_118) ;  /* 0x000000000040e947 */ /* 0x002fec0003800000 */
[----:B------:R-:W-:Y:S01]  /*7410*/  ISETP.NE.AND P1, PT, R64, RZ, PT ;  /* 0x000000ff4000720c */ /* 0x000fe20003f25270 */
[----:B------:R-:W-:Y:S01]  /*7420*/  BSSY B0, `(.L_x_119) ;  /* 0x0000009000007945 */ /* 0x000fe20003800000 */
[----:B------:R-:W-:Y:S11]  /*7430*/  ISETP.NE.AND P0, PT, R63, RZ, PT ;  /* 0x000000ff3f00720c */ /* 0x000ff60003f05270 */
[----:B------:R-:W-:Y:S05]  /*7440*/  @P1 IMAD R3, R61, 0x1000, R62 ;  /* 0x000010003d031824 */ /* 0x000fea00078e023e */
[----:B------:R-:W-:Y:S05]  /*7450*/  @P1 IADD3 R0, PT, PT, R3, UR44, RZ ;  /* 0x0000002c03001c10 */ /* 0x000fea000fffe0ff */
[----:B------:R-:W-:Y:S01]  /*7460*/  @P1 IMAD.IADD R0, R56, 0x1, R0 ;  /* 0x0000000138001824 */ /* 0x000fe200078e0200 */
[----:B------:R-:W-:Y:S06]  /*7470*/  @P0 BRA `(.L_x_120) ;  /* 0x00000000000c0947 */ /* 0x000fec0003800000 */
[----:B------:R-:W-:Y:S04]  /*7480*/  SHF.L.U32 R4, R55, 0x1f, RZ ;  /* 0x0000001f37047819 */ /* 0x000fe800000006ff */
[----:B------:R-:W1:Y:S02]  /*7490*/  SYNCS.PHASECHK.TRANS64.TRYWAIT P0, [R2+URZ+0x50], R4 ;  /* 0x00005004020075a7 */ /* 0x000e6400080011ff */
[----:B-1----:R-:W-:Y:S05]  /*74a0*/  @!P0 BRA `(.L_x_121) ;  /* 0x0000001c00b08947 */ /* 0x002fea0003800000 */
.L_x_120:
[----:B------:R-:W-:Y:S05]  /*74b0*/  BSYNC B0 ;  /* 0x0000000000007941 */ /* 0x000fea0003800000 */
.L_x_119:
[----:B------:R-:W-:Y:S02]  /*74c0*/  ISETP.NE.AND P0, PT, R64, RZ, PT ;  /* 0x000000ff4000720c */ /* 0x000fe40003f05270 */
[----:B------:R-:W-:Y:S11]  /*74d0*/  IADD3 R61, PT, PT, R61, 0x1, RZ ;  /* 0x000000013d3d7810 */ /* 0x000ff60007ffe0ff */
[----:B------:R-:W-:Y:S05]  /*74e0*/  @P0 WARPSYNC.ALL ;  /* 0x0000000000000948 */ /* 0x000fea0003800000 */
[----:B------:R4:W1:Y:S04]  /*74f0*/  @P0 LDSM.16.M88.4 R28, [R3+UR44+0x200] ;  /* 0x0002002c031c083b */ /* 0x0008680008000200 */
[----:B------:R4:W1:Y:S02]  /*7500*/  @P0 LDSM.16.M88.4 R36, [R0+0x200] ;  /* 0x000200000024083b */ /* 0x0008640000000200 */
.L_x_118:
[----:B------:R-:W-:Y:S05]  /*7510*/  BSYNC B1 ;  /* 0x0000000000017941 */ /* 0x000fea0003800000 */
.L_x_117:
[----:B----4-:R-:W-:Y:S05]  /*7520*/  VIADD R0, R25, 0x40 ;  /* 0x0000004019007836 */ /* 0x010fea0000000000 */
[----:B------:R-:W-:Y:S04]  /*7530*/  SHF.R.U32.HI R0, RZ, 0x15, R0 ;  /* 0x00000015ff007819 */ /* 0x000fe80000011600 */
[----:B------:R-:W-:Y:S11]  /*7540*/  LOP3.LUT P0, RZ, R0, 0x3, R46, 0x48, !PT ;  /* 0x0000000300ff7812 */ /* 0x000ff6000780482e */
[----:B------:R-:W-:Y:S02]  /*7550*/  @!UPT UIADD3 URZ, UPT, UPT, URZ, URZ, URZ ;  /* 0x000000fffffff290 */ /* 0x000fe4000fffe0ff */
[----:B------:R-:W-:Y:S05]  /*7560*/  @!P0 BRA `(.L_x_122) ;  /* 0x0000000000408947 */ /* 0x000fea0003800000 */
[----:B------:R-:W4:Y:S01]  /*7570*/  LDCU.64 UR8, c[0x4][0x70] ;  /* 0x01000e00ff0877ac */ /* 0x000f220008000a00 */
[----:B------:R-:W-:Y:S01]  /*7580*/  MOV R3, 0x0 ;  /* 0x0000000000037802 */ /* 0x000fe20000000f00 */
[----:B------:R-:W-:Y:S02]  /*7590*/  HFMA2 R12, -RZ, RZ, 0, 5.9604644775390625e-08 ;  /* 0x00000001ff0c7431 */ /* 0x000fe400000001ff */
[----:B---3--:R-:W-:Y:S02]  /*75a0*/  IMAD.MOV.U32 R8, RZ, RZ, 0x192 ;  /* 0x00000192ff087424 */ /* 0x008fe400078e00ff */
[----:B------:R-:W-:Y:S01]  /*75b0*/  IMAD.MOV.U32 R13, RZ, RZ, RZ ;  /* 0x000000ffff0d7224 */ /* 0x000fe200078e00ff */
[----:B------:R-:W3:Y:S01]  /*75c0*/  LDCU.64 UR6, c[0x4][0x78] ;  /* 0x01000f00ff0677ac */ /* 0x000ee20008000a00 */
[----:B-1----:R-:W1:Y:S01]  /*75d0*/  LDC.64 R2, c[0x4][R3] ;  /* 0x0100000003027b82 */ /* 0x002e620000000a00 */
[----:B------:R-:W5:Y:S01]  /*75e0*/  LDCU.64 UR4, c[0x4][0x10] ;  /* 0x01000200ff0477ac */ /* 0x000f620008000a00 */
[----:B----4-:R-:W-:Y:S01]  /*75f0*/  MOV R5, UR9 ;  /* 0x0000000900057c02 */ /* 0x010fe20008000f00 */
[----:B------:R-:W-:Y:S01]  /*7600*/  IMAD.U32 R4, RZ, RZ, UR8 ;  /* 0x00000008ff047e24 */ /* 0x000fe2000f8e00ff */
[----:B---3--:R-:W-:Y:S01]  /*7610*/  MOV R7, UR7 ;  /* 0x0000000700077c02 */ /* 0x008fe20008000f00 */
[----:B------:R-:W-:Y:S01]  /*7620*/  IMAD.U32 R6, RZ, RZ, UR6 ;  /* 0x00000006ff067e24 */ /* 0x000fe2000f8e00ff */
[----:B-----5:R-:W-:Y:S01]  /*7630*/  MOV R11, UR5 ;  /* 0x00000005000b7c02 */ /* 0x020fe20008000f00 */
[----:B------:R-:W-:Y:S02]  /*7640*/  IMAD.U32 R10, RZ, RZ, UR4 ;  /* 0x00000004ff0a7e24 */ /* 0x000fe4000f8e00ff */
[----:B------:R-:W-:Y:S07]  /*7650*/  LEPC R20, `(.L_x_122) ;  /* 0x000000001014794e */ /* 0x000fee0000000000 */
[----:B-12---:R-:W-:Y:S05]  /*7660*/  CALL.ABS.NOINC R2 ;  /* 0x0000000002007343 */ /* 0x006fea0003c00000 */
.L_x_122:
[----:B------:R-:W-:Y:S01]  /*7670*/  ISETP.NE.AND P6, PT, R58, RZ, PT ;  /* 0x000000ff3a00720c */ /* 0x000fe20003fc5270 */
[----:B------:R-:W-:Y:S05]  /*7680*/  WARPSYNC.ALL ;  /* 0x0000000000007948 */ /* 0x000fea0003800000 */
[----:B------:R-:W-:Y:S01]  /*7690*/  R2UR UR4, R25 ;  /* 0x00000000190472ca */ /* 0x000fe200000e0000 */
[--C-:B-1----:R-:W-:Y:S01]  /*76a0*/  HADD2.F32 R3, -RZ, R28.reuse.H0_H0 ;  /* 0x2000001cff037230 */ /* 0x102fe20000004100 */
[----:B------:R-:W-:Y:S01]  /*76b0*/  ISETP.NE.AND P0, PT, R57, RZ, PT ;  /* 0x000000ff3900720c */ /* 0x000fe20003f05270 */
[--C-:B------:R-:W-:Y:S01]  /*76c0*/  HADD2.F32 R20, -RZ, R29.reuse.H0_H0 ;  /* 0x2000001dff147230 */ /* 0x100fe20000004100 */
[----:B------:R-:W-:Y:S01]  /*76d0*/  BSSY.RECONVERGENT B0, `(.L_x_123) ;  /* 0x0000052000007945 */ /* 0x000fe20003800200 */
[----:B------:R-:W-:Y:S08]  /*76e0*/  HADD2.F32 R21, -RZ, R29.H1_H1 ;  /* 0x3000001dff157230 */ /* 0x000ff00000004100 */
[----:B---3--:R-:W1:Y:S02]  /*76f0*/  LDTM.16dp256bit.x4 R4, tmem[UR4+0x40] ;  /* 0x00004004000479ee */ /* 0x008e640008120000 */
[C---:B-1----:R-:W-:Y:S01]  /*7700*/  FMUL R0, R24.reuse, R4 ;  /* 0x0000000418007220 */ /* 0x042fe20000400000 */
[----:B------:R-:W-:Y:S02]  /*7710*/  HADD2.F32 R4, -RZ, R28.H1_H1 ;  /* 0x3000001cff047230 */ /* 0x000fe40000004100 */
[C---:B------:R-:W-:Y:S01]  /*7720*/  FMUL R2, R24.reuse, R5 ;  /* 0x0000000518027220 */ /* 0x040fe20000400000 */
[C---:B------:R-:W-:Y:S01]  /*7730*/  FMUL R7, R24.reuse, R7 ;  /* 0x0000000718077220 */ /* 0x040fe20000400000 */
[C---:B------:R-:W-:Y:S01]  /*7740*/  FFMA R0, R27.reuse, R3, R0 ;  /* 0x000000031b007223 */ /* 0x040fe20000000000 */
[C---:B------:R-:W-:Y:S01]  /*7750*/  FMUL R3, R24.reuse, R6 ;  /* 0x0000000618037220 */ /* 0x040fe20000400000 */
[C---:B------:R-:W-:Y:S01]  /*7760*/  FFMA R2, R27.reuse, R4, R2 ;  /* 0x000000041b027223 */ /* 0x040fe20000000002 */
[C---:B------:R-:W-:Y:S01]  /*7770*/  FMUL R4, R24.reuse, R8 ;  /* 0x0000000818047220 */ /* 0x040fe20000400000 */
[C---:B------:R-:W-:Y:S01]  /*7780*/  FMUL R8, R24.reuse, R12 ;  /* 0x0000000c18087220 */ /* 0x040fe20000400000 */
[----:B------:R-:W-:Y:S01]  /*7790*/  FMUL R12, R24, R16 ;  /* 0x00000010180c7220 */ /* 0x000fe20000400000 */
[C---:B------:R-:W-:Y:S01]  /*77a0*/  FFMA R3, R27.reuse, R20, R3 ;  /* 0x000000141b037223 */ /* 0x040fe20000000003 */
[----:B------:R-:W-:Y:S01]  /*77b0*/  F2FP.F16.F32.PACK_AB R32, R2, R0 ;  /* 0x000000000220723e */ /* 0x000fe200000000ff */
[--C-:B------:R-:W-:Y:S02]  /*77c0*/  HADD2.F32 R16, -RZ, R30.reuse.H0_H0 ;  /* 0x2000001eff107230 */ /* 0x100fe40000004100 */
[C---:B------:R-:W-:Y:S01]  /*77d0*/  FMUL R5, R24.reuse, R9 ;  /* 0x0000000918057220 */ /* 0x040fe20000400000 */
[----:B------:R-:W-:Y:S02]  /*77e0*/  HADD2.F32 R0, -RZ, R30.H1_H1 ;  /* 0x3000001eff007230 */ /* 0x000fe40000004100 */
[C---:B------:R-:W-:Y:S01]  /*77f0*/  FFMA R7, R27.reuse, R21, R7 ;  /* 0x000000151b077223 */ /* 0x040fe20000000007 */
[--C-:B------:R-:W-:Y:S02]  /*7800*/  HADD2.F32 R2, -RZ, R31.reuse.H0_H0 ;  /* 0x2000001fff027230 */ /* 0x100fe40000004100 */
[C---:B------:R-:W-:Y:S01]  /*7810*/  FMUL R6, R24.reuse, R10 ;  /* 0x0000000a18067220 */ /* 0x040fe20000400000 */
[C---:B------:R-:W-:Y:S01]  /*7820*/  FFMA R4, R27.reuse, R16, R4 ;  /* 0x000000101b047223 */ /* 0x040fe20000000004 */
[----:B------:R-:W-:Y:S01]  /*7830*/  FFMA R5, R27, R0, R5 ;  /* 0x000000001b057223 */ /* 0x000fe20000000005 */
[----:B------:R-:W-:Y:S01]  /*7840*/  F2FP.F16.F32.PACK_AB R33, R7, R3 ;  /* 0x000000030721723e */ /* 0x000fe200000000ff */
[----:B------:R-:W-:Y:S02]  /*7850*/  HADD2.F32 R16, -RZ, R31.H1_H1 ;  /* 0x3000001fff107230 */ /* 0x000fe40000004100 */
        /* <DEDUP_REMOVED lines=9> */
[C---:B------:R-:W-:Y:S01]  /*78f0*/  FFMA R8, R27.reuse, R0, R8 ;  /* 0x000000001b087223 */ /* 0x040fe20000000008 */
[C---:B------:R-:W-:Y:S01]  /*7900*/  FFMA R9, R27.reuse, R2, R9 ;  /* 0x000000021b097223 */ /* 0x040fe20000000009 */
[----:B------:R-:W-:Y:S02]  /*7910*/  HADD2.F32 R0, -RZ, R37.H1_H1 ;  /* 0x30000025ff007230 */ /* 0x000fe40000004100 */
[----:B------:R-:W-:Y:S01]  /*7920*/  FFMA R10, R27, R3, R10 ;  /* 0x000000031b0a7223 */ /* 0x000fe2000000000a */
[----:B------:R-:W-:Y:S01]  /*7930*/  F2FP.F16.F32.PACK_AB R35, R11, R6 ;  /* 0x000000060b23723e */ /* 0x000fe200000000ff */
[C---:B------:R-:W-:Y:S01]  /*7940*/  FMUL R15, R24.reuse, R15 ;  /* 0x0000000f180f7220 */ /* 0x040fe20000400000 */
[--C-:B------:R-:W-:Y:S02]  /*7950*/  HADD2.F32 R2, -RZ, R38.reuse.H0_H0 ;  /* 0x20000026ff027230 */ /* 0x100fe40000004100 */
[C---:B------:R-:W-:Y:S01]  /*7960*/  FMUL R13, R24.reuse, R17 ;  /* 0x00000011180d7220 */ /* 0x040fe20000400000 */
[----:B------:R-:W-:Y:S01]  /*7970*/  HADD2.F32 R3, -RZ, R38.H1_H1 ;  /* 0x30000026ff037230 */ /* 0x000fe20000004100 */
[----:B------:R1:W-:Y:S01]  /*7980*/  STSM.16.M88.4 [R60+0x2200], R32 ;  /* 0x002200203c007844 */ /* 0x0003e20000000200 */
[----:B------:R-:W-:Y:S01]  /*7990*/  F2FP.F16.F32.PACK_AB R8, R9, R8 ;  /* 0x000000080908723e */ /* 0x000fe200000000ff */
[--C-:B------:R-:W-:Y:S02]  /*79a0*/  HADD2.F32 R4, -RZ, R39.reuse.H0_H0 ;  /* 0x20000027ff047230 */ /* 0x100fe40000004100 */
[C---:B------:R-:W-:Y:S01]  /*79b0*/  FMUL R14, R24.reuse, R18 ;  /* 0x00000012180e7220 */ /* 0x040fe20000400000 */
[----:B------:R-:W-:Y:S02]  /*79c0*/  HADD2.F32 R5, -RZ, R39.H1_H1 ;  /* 0x30000027ff057230 */ /* 0x000fe40000004100 */
[C---:B------:R-:W-:Y:S01]  /*79d0*/  FFMA R15, R27.reuse, R0, R15 ;  /* 0x000000001b0f7223 */ /* 0x040fe2000000000f */
[----:B------:R-:W-:Y:S01]  /*79e0*/  MOV R0, UR45 ;  /* 0x0000002d00007c02 */ /* 0x000fe20008000f00 */
        /* <DEDUP_REMOVED lines=18> */
[----:B---3--:R-:W3:Y:S01]  /*7b10*/  FENCE.VIEW.ASYNC.S ;  /* 0x00000000000073c6 */ /* 0x008ee20000000000 */
[----:B------:R-:W-:Y:S01]  /*7b20*/  @P6 PRMT R0, R65, 0x654, R0 ;  /* 0x0000065441006816 */ /* 0x000fe20000000000 */
[----:B---3--:R-:W-:Y:S06]  /*7b30*/  BAR.SYNC.DEFER_BLOCKING 0x1, 0x80 ;  /* 0x0042000000007b1d */ /* 0x008fec0000010000 */
[----:B------:R-:W-:Y:S05]  /*7b40*/  @P0 BRA `(.L_x_124) ;  /* 0x0000000000280947 */ /* 0x000fea0003800000 */
[----:B------:R-:W3:Y:S01]  /*7b50*/  LDCU.64 UR6, c[0x0][0x348] ;  /* 0x00006900ff0677ac */ /* 0x000ee20008000a00 */
[----:B------:R-:W-:Y:S02]  /*7b60*/  UIADD3 UR9, UPT, UPT, UR49, 0x40, URZ ;  /* 0x0000004031097890 */ /* 0x000fe4000fffe0ff */
[----:B------:R-:W-:Y:S01]  /*7b70*/  UIADD3 UR8, UPT, UPT, UR44, 0x2200, URZ ;  /* 0x000022002c087890 */ /* 0x000fe2000fffe0ff */
[----:B------:R-:W-:Y:S01]  /*7b80*/  UMOV UR10, UR50 ;  /* 0x00000032000a7c82 */ /* 0x000fe20008000000 */
[----:B------:R-:W-:Y:S01]  /*7b90*/  UMOV UR11, UR36 ;  /* 0x00000024000b7c82 */ /* 0x000fe20008000000 */
[----:B---3--:R-:W-:Y:S04]  /*7ba0*/  UIADD3 UR4, UP0, UPT, UR6, 0x680, URZ ;  /* 0x0000068006047890 */ /* 0x008fe8000ff1e0ff */
[----:B------:R-:W-:Y:S09]  /*7bb0*/  UIADD3.X UR5, UPT, UPT, URZ, UR7, URZ, UP0, !UPT ;  /* 0x00000007ff057290 */ /* 0x000ff200087fe4ff */
[----:B------:R3:W-:Y:S01]  /*7bc0*/  UTMASTG.3D [UR8], [UR4] ;  /* 0x00000008040073b5 */ /* 0x0007e20008010000 */
[----:B------:R0:W-:Y:S01]  /*7bd0*/  UTMACMDFLUSH ;  /* 0x00000000000079b7 */ /* 0x0001e20000000000 */
[----:B---3--:R-:W-:Y:S04]  /*7be0*/  DEPBAR.LE SB0, 0x1 ;  /* 0x000080400000791a */ /* 0x008fe80000000000 */
.L_x_124:
[----:B------:R-:W-:Y:S05]  /*7bf0*/  BSYNC.RECONVERGENT B0 ;  /* 0x0000000000007941 */ /* 0x000fea0003800200 */
.L_x_123:
        /* <DEDUP_REMOVED lines=8> */
[----:B---3--:R-:W-:Y:S06]  /*7c80*/  @!P6 BRA `(.L_x_126) ;  /* 0x000000000040e947 */ /* 0x008fec0003800000 */
        /* <DEDUP_REMOVED lines=8> */
[----:B------:R-:W3:Y:S02]  /*7d10*/  SYNCS.PHASECHK.TRANS64.TRYWAIT P0, [R3+URZ+0x50], R0 ;  /* 0x00005000030075a7 */ /* 0x000ee400080011ff */
[----:B---3--:R-:W-:Y:S05]  /*7d20*/  @!P0 BRA `(.L_x_129) ;  /* 0x0000001400a48947 */ /* 0x008fea0003800000 */
.L_x_128:
[----:B------:R-:W-:Y:S05]  /*7d30*/  BSYNC B0 ;  /* 0x0000000000007941 */ /* 0x000fea0003800000 */
.L_x_127:
[----:B------:R-:W-:Y:S11]  /*7d40*/  ISETP.NE.AND P0, PT, R64, RZ, PT ;  /* 0x000000ff4000720c */ /* 0x000ff60003f05270 */
[----:B------:R-:W-:Y:S02]  /*7d50*/  @!UPT UIADD3 URZ, UPT, UPT, URZ, URZ, URZ ;  /* 0x000000fffffff290 */ /* 0x000fe4000fffe0ff */
[----:B------:R-:W-:Y:S05]  /*7d60*/  @P0 WARPSYNC.ALL ;  /* 0x0000000000000948 */ /* 0x000fea0003800000 */
[----:B------:R4:W1:Y:S04]  /*7d70*/  @P0 LDSM.16.M88.4 R28, [R61+UR44+0x200] ;  /* 0x0002002c3d1c083b */ /* 0x0008680008000200 */
[----:B------:R4:W1:Y:S02]  /*7d80*/  @P0 LDSM.16.M88.4 R36, [R2+0x200] ;  /* 0x000200000224083b */ /* 0x0008640000000200 */
.L_x_126:
[----:B------:R-:W-:Y:S05]  /*7d90*/  BSYNC B1 ;  /* 0x0000000000017941 */ /* 0x000fea0003800000 */
.L_x_125:
[----:B---3--:R-:W-:Y:S05]  /*7da0*/  VIADD R0, R25, 0x60 ;  /* 0x0000006019007836 */ /* 0x008fea0000000000 */
[----:B------:R-:W-:Y:S04]  /*7db0*/  SHF.R.U32.HI R0, RZ, 0x15, R0 ;  /* 0x00000015ff007819 */ /* 0x000fe80000011600 */
[----:B------:R-:W-:Y:S11]  /*7dc0*/  LOP3.LUT P0, RZ, R0, 0x3, R46, 0x48, !PT ;  /* 0x0000000300ff7812 */ /* 0x000ff6000780482e */
[----:B------:R-:W-:Y:S02]  /*7dd0*/  @!UPT UIADD3 URZ, UPT, UPT, URZ, URZ, URZ ;  /* 0x000000fffffff290 */ /* 0x000fe4000fffe0ff */
[----:B------:R-:W-:Y:S05]  /*7de0*/  @!P0 BRA `(.L_x_130) ;  /* 0x0000000000408947 */ /* 0x000fea0003800000 */
[----:B------:R-:W3:Y:S01]  /*7df0*/  LDCU.64 UR8, c[0x4][0x70] ;  /* 0x01000e00ff0877ac */ /* 0x000ee20008000a00 */
[----:B------:R-:W-:Y:S01]  /*7e00*/  MOV R3, 0x0 ;  /* 0x0000000000037802 */ /* 0x000fe20000000f00 */
[----:B------:R-:W-:Y:S02]  /*7e10*/  HFMA2 R12, -RZ, RZ, 0, 5.9604644775390625e-08 ;  /* 0x00000001ff0c7431 */ /* 0x000fe400000001ff */
[----:B-1----:R-:W-:Y:S02]  /*7e20*/  IMAD.MOV.U32 R8, RZ, RZ, 0x192 ;  /* 0x00000192ff087424 */ /* 0x002fe400078e00ff */
[----:B------:R-:W-:Y:S01]  /*7e30*/  IMAD.MOV.U32 R13, RZ, RZ, RZ ;  /* 0x000000ffff0d7224 */ /* 0x000fe200078e00ff */
[----:B------:R-:W1:Y:S01]  /*7e40*/  LDCU.64 UR6, c[0x4][0x78] ;  /* 0x01000f00ff0677ac */ /* 0x000e620008000a00 */
[----:B----4-:R-:W4:Y:S01]  /*7e50*/  LDC.64 R2, c[0x4][R3] ;  /* 0x0100000003027b82 */ /* 0x010f220000000a00 */
        /* <DEDUP_REMOVED lines=9> */
.L_x_130:
[----:B------:R-:W-:Y:S01]  /*7ef0*/  ISETP.NE.AND P0, PT, R57, RZ, PT ;  /* 0x000000ff3900720c */ /* 0x000fe20003f05270 */
[----:B------:R-:W-:Y:S05]  /*7f00*/  WARPSYNC.ALL ;  /* 0x0000000000007948 */ /* 0x000fea0003800000 */
[----:B------:R-:W-:Y:S01]  /*7f10*/  R2UR UR4, R25 ;  /* 0x00000000190472ca */ /* 0x000fe200000e0000 */
[----:B------:R-:W3:Y:S01]  /*7f20*/  S2UR UR5, SR_CgaCtaId ;  /* 0x00000000000579c3 */ /* 0x000ee20000008800 */
[--C-:B-1----:R-:W-:Y:S01]  /*7f30*/  HADD2.F32 R0, -RZ, R28.reuse.H0_H0 ;  /* 0x2000001cff007230 */ /* 0x102fe20000004100 */
[----:B------:R-:W-:Y:S01]  /*7f40*/  BSSY.RECONVERGENT B0, `(.L_x_131) ;  /* 0x0000052000007945 */ /* 0x000fe20003800200 */
[----:B----4-:R-:W-:Y:S02]  /*7f50*/  HADD2.F32 R2, -RZ, R28.H1_H1 ;  /* 0x3000001cff027230 */ /* 0x010fe40000004100 */
[--C-:B------:R-:W-:Y:S02]  /*7f60*/  HADD2.F32 R3, -RZ, R29.reuse.H0_H0 ;  /* 0x2000001dff037230 */ /* 0x100fe40000004100 */
[----:B------:R-:W-:Y:S02]  /*7f70*/  HADD2.F32 R20, -RZ, R29.H1_H1 ;  /* 0x3000001dff147230 */ /* 0x000fe40000004100 */
[--C-:B------:R-:W-:Y:S02]  /*7f80*/  HADD2.F32 R21, -RZ, R30.reuse.H0_H0 ;  /* 0x2000001eff157230 */ /* 0x100fe40000004100 */
[----:B------:R-:W-:Y:S01]  /*7f90*/  HADD2.F32 R25, -RZ, R30.H1_H1 ;  /* 0x3000001eff197230 */ /* 0x000fe20000004100 */
[----:B------:R-:W1:Y:S01]  /*7fa0*/  LDTM.16dp256bit.x4 R4, tmem[UR4+0x60] ;  /* 0x00006004000479ee */ /* 0x000e620008120000 */
[----:B------:R-:W-:Y:S01]  /*7fb0*/  R2UR UR4, R26 ;  /* 0x000000001a0472ca */ /* 0x000fe200000e0000 */
[----:B------:R-:W-:Y:S01]  /*7fc0*/  NOP ;  /* 0x0000000000007918 */ /* 0x000fe20000000000 */
[--C-:B------:R-:W-:Y:S02]  /*7fd0*/  HADD2.F32 R26, -RZ, R31.reuse.H0_H0 ;  /* 0x2000001fff1a7230 */ /* 0x100fe40000004100 */
[----:B------:R-:W-:Y:S02]  /*7fe0*/  HADD2.F32 R28, -RZ, R31.H1_H1 ;  /* 0x3000001fff1c7230 */ /* 0x000fe40000004100 */
[--C-:B------:R-:W-:Y:S02]  /*7ff0*/  HADD2.F32 R29, -RZ, R36.reuse.H0_H0 ;  /* 0x20000024ff1d7230 */ /* 0x100fe40000004100 */
[----:B------:R-:W-:Y:S02]  /*8000*/  HADD2.F32 R30, -RZ, R36.H1_H1 ;  /* 0x30000024ff1e7230 */ /* 0x000fe40000004100 */
[--C-:B------:R-:W-:Y:S02]  /*8010*/  HADD2.F32 R31, -RZ, R37.reuse.H0_H0 ;  /* 0x20000025ff1f7230 */ /* 0x100fe40000004100 */
[----:B------:R-:W-:Y:S01]  /*8020*/  HADD2.F32 R32, -RZ, R37.H1_H1 ;  /* 0x30000025ff207230 */ /* 0x000fe20000004100 */
[----:B------:R-:W-:Y:S01]  /*8030*/  UIADD3 UR4, UPT, UPT, UR4, 0xe0, URZ ;  /* 0x000000e004047890 */ /* 0x000fe2000fffe0ff */
[--C-:B------:R-:W-:Y:S02]  /*8040*/  HADD2.F32 R33, -RZ, R38.reuse.H0_H0 ;  /* 0x20000026ff217230 */ /* 0x100fe40000004100 */
[----:B------:R-:W-:Y:S02]  /*8050*/  HADD2.F32 R34, -RZ, R38.H1_H1 ;  /* 0x30000026ff227230 */ /* 0x000fe40000004100 */
[--C-:B------:R-:W-:Y:S02]  /*8060*/  HADD2.F32 R35, -RZ, R39.reuse.H0_H0 ;  /* 0x20000027ff237230 */ /* 0x100fe40000004100 */
[----:B------:R-:W-:Y:S02]  /*8070*/  HADD2.F32 R36, -RZ, R39.H1_H1 ;  /* 0x30000027ff247230 */ /* 0x000fe40000004100 */
[C---:B-1----:R-:W-:Y:S01]  /*8080*/  FMUL R4, R24.reuse, R4 ;  /* 0x0000000418047220 */ /* 0x042fe20000400000 */
[----:B---3--:R-:W-:Y:S01]  /*8090*/  UPRMT UR4, UR5, 0x654, UR4 ;  /* 0x0000065405047896 */ /* 0x008fe20008000004 */
[C---:B------:R-:W-:Y:S01]  /*80a0*/  FMUL R5, R24.reuse, R5 ;  /* 0x0000000518057220 */ /* 0x040fe20000400000 */
[C---:B------:R-:W-:Y:S01]  /*80b0*/  FMUL R6, R24.reuse, R6 ;  /* 0x0000000618067220 */ /* 0x040fe20000400000 */
[C---:B------:R-:W-:Y:S01]  /*80c0*/  FFMA R4, R27.reuse, R0, R4 ;  /* 0x000000001b047223 */ /* 0x040fe20000000004 */
[C---:B------:R-:W-:Y:S01]  /*80d0*/  FMUL R7, R24.reuse, R7 ;  /* 0x0000000718077220 */ /* 0x040fe20000400000 */
[C---:B------:R-:W-:Y:S01]  /*80e0*/  FFMA R5, R27.reuse, R2, R5 ;  /* 0x000000021b057223 */ /* 0x040fe20000000005 */
[C---:B------:R-:W-:Y:S01]  /*80f0*/  FFMA R6, R27.reuse, R3, R6 ;  /* 0x000000031b067223 */ /* 0x040fe20000000006 */
[C---:B------:R-:W-:Y:S01]  /*8100*/  FMUL R8, R24.reuse, R8 ;  /* 0x0000000818087220 */ /* 0x040fe20000400000 */
[----:B------:R-:W-:Y:S01]  /*8110*/  FFMA R7, R27, R20, R7 ;  /* 0x000000141b077223 */ /* 0x000fe20000000007 */
[----:B------:R-:W-:Y:S01]  /*8120*/  SYNCS.ARRIVE.TRANS64.RED.A1T0 RZ, [UR4], RZ ;  /* 0x000000ffffff79a7 */ /* 0x000fe20008100404 */
[----:B------:R-:W-:Y:S01]  /*8130*/  F2FP.F16.F32.PACK_AB R4, R5, R4 ;  /* 0x000000040504723e */ /* 0x000fe200000000ff */
[----:B------:R-:W-:Y:S01]  /*8140*/  FFMA R8, R27, R21, R8 ;  /* 0x000000151b087223 */ /* 0x000fe20000000008 */
[C---:B------:R-:W-:Y:S01]  /*8150*/  FMUL R9, R24.reuse, R9 ;  /* 0x0000000918097220 */ /* 0x040fe20000400000 */
[----:B------:R-:W-:Y:S01]  /*8160*/  F2FP.F16.F32.PACK_AB R5, R7, R6 ;  /* 0x000000060705723e */ /* 0x000fe200000000ff */
[C---:B------:R-:W-:Y:S01]  /*8170*/  FMUL R0, R24.reuse, R10 ;  /* 0x0000000a18007220 */ /* 0x040fe20000400000 */
[C---:B------:R-:W-:Y:S01]  /*8180*/  FMUL R2, R24.reuse, R11 ;  /* 0x0000000b18027220 */ /* 0x040fe20000400000 */
[C---:B------:R-:W-:Y:S01]  /*8190*/  FMUL R3, R24.reuse, R12 ;  /* 0x0000000c18037220 */ /* 0x040fe20000400000 */
[C---:B------:R-:W-:Y:S01]  /*81a0*/  FFMA R9, R27.reuse, R25, R9 ;  /* 0x000000191b097223 */ /* 0x040fe20000000009 */
[C---:B------:R-:W-:Y:S01]  /*81b0*/  FMUL R10, R24.reuse, R13 ;  /* 0x0000000d180a7220 */ /* 0x040fe20000400000 */
[C---:B------:R-:W-:Y:S01]  /*81c0*/  FFMA R0, R27.reuse, R26, R0 ;  /* 0x0000001a1b007223 */ /* 0x040fe20000000000 */
[C---:B------:R-:W-:Y:S01]  /*81d0*/  FMUL R11, R24.reuse, R14 ;  /* 0x0000000e180b7220 */ /* 0x040fe20000400000 */
[C---:B------:R-:W-:Y:S01]  /*81e0*/  FFMA R2, R27.reuse, R28, R2 ;  /* 0x0000001c1b027223 */ /* 0x040fe20000000002 */
[C---:B------:R-:W-:Y:S01]  /*81f0*/  FMUL R15, R24.reuse, R15 ;  /* 0x0000000f180f7220 */ /* 0x040fe20000400000 */
[C---:B------:R-:W-:Y:S01]  /*8200*/  FMUL R12, R24.reuse, R16 ;  /* 0x00000010180c7220 */ /* 0x040fe20000400000 */
[C---:B------:R-:W-:Y:S01]  /*8210*/  FFMA R3, R27.reuse, R29, R3 ;  /* 0x0000001d1b037223 */ /* 0x040fe20000000003 */
[C---:B------:R-:W-:Y:S01]  /*8220*/  FMUL R13, R24.reuse, R17 ;  /* 0x00000011180d7220 */ /* 0x040fe20000400000 */
[C---:B------:R-:W-:Y:S01]  /*8230*/  FFMA R10, R27.reuse, R30, R10 ;  /* 0x0000001e1b0a7223 */ /* 0x040fe2000000000a */
[C---:B------:R-:W-:Y:S01]  /*8240*/  FMUL R14, R24.reuse, R18 ;  /* 0x00000012180e7220 */ /* 0x040fe20000400000 */
[C---:B------:R-:W-:Y:S01]  /*8250*/  FFMA R11, R27.reuse, R31, R11 ;  /* 0x0000001f1b0b7223 */ /* 0x040fe2000000000b */
        /* <DEDUP_REMOVED lines=32> */
.L_x_132:
[----:B------:R-:W-:Y:S05]  /*8460*/  BSYNC.RECONVERGENT B0 ;  /* 0x0000000000007941 */ /* 0x000fea0003800200 */
.L_x_131:
[----:B------:R-:W-:Y:S01]  /*8470*/  BAR.SYNC.DEFER_BLOCKING 0x1, 0x80 ;  /* 0x0042000000007b1d */ /* 0x000fe20000010000 */
[----:B------:R-:W-:Y:S01]  /*8480*/  UISETP.NE.AND UP0, UPT, UR47, -0x4, UPT ;  /* 0xfffffffc2f00788c */ /* 0x000fe2000bf05270 */
[----:B------:R-:W-:Y:S08]  /*8490*/  IADD3 R22, PT, PT, R22, 0x1, RZ ;  /* 0x0000000116167810 */ /* 0x000ff00007ffe0ff */
[----:B------:R-:W-:Y:S05]  /*84a0*/  BRA.U !UP0, `(.L_x_133) ;  /* 0x0000000108247547 */ /* 0x000fea000b800000 */
[----:B------:R-:W-:Y:S01]  /*84b0*/  ISETP.NE.AND P0, PT, R58, RZ, PT ;  /* 0x000000ff3a00720c */ /* 0x000fe20003f05270 */
[----:B------:R-:W-:Y:S01]  /*84c0*/  IMAD.U32 R0, RZ, RZ, UR46 ;  /* 0x0000002eff007e24 */ /* 0x000fe2000f8e00ff */
[----:B------:R-:W-:Y:S04]  /*84d0*/  UIADD3 UR4, UPT, UPT, UR46, 0x1, URZ ;  /* 0x000000012e047890 */ /* 0x000fe8000fffe0ff */
[----:B------:R-:W-:Y:S04]  /*84e0*/  UISETP.NE.AND UP0, UPT, UR4, 0x4, UPT ;  /* 0x000000040400788c */ /* 0x000fe8000bf05270 */
[----:B------:R-:W-:Y:S03]  /*84f0*/  USEL UR46, UR4, URZ, UP0 ;  /* 0x000000ff042e7287 */ /* 0x000fe60008000000 */
[----:B------:R-:W-:Y:S05]  /*8500*/  @P0 LEA R0, R0, UR44, 0x3 ;  /* 0x0000002c00000c11 */ /* 0x000fea000f8e18ff */
[----:B------:R-:W-:Y:S05]  /*8510*/  @P0 VIADD R0, R0, 0x70 ;  /* 0x0000007000000836 */ /* 0x000fea0000000000 */
[----:B------:R-:W-:Y:S04]  /*8520*/  @P0 PRMT R0, R65, 0x654, R0 ;  /* 0x0000065441000816 */ /* 0x000fe80000000000 */
[----:B------:R3:W-:Y:S03]  /*8530*/  @P0 SYNCS.ARRIVE.TRANS64.RED.A1T0 RZ, [R0+URZ], RZ ;  /* 0x000000ff00ff09a7 */ /* 0x0007e600081004ff */
.L_x_133:
[----:B------:R-:W-:Y:S01]  /*8540*/  R2UR UR5, R47 ;  /* 0x000000002f0572ca */ /* 0x000fe200000e0000 */
[----:B------:R-:W-:Y:S01]  /*8550*/  UISETP.NE.AND UP0, UPT, UR61, URZ, UPT ;  /* 0x000000ff3d00728c */ /* 0x000fe2000bf05270 */
[----:B------:R-:W-:Y:S01]  /*8560*/  R2UR UR4, R48 ;  /* 0x00000000300472ca */ /* 0x000fe200000e0000 */
[----:B------:R-:W-:Y:S01]  /*8570*/  UIADD3 UR47, UPT, UPT, UR47, 0x4, URZ ;  /* 0x000000042f2f7890 */ /* 0x000fe2000fffe0ff */
[----:B------:R-:W-:Y:S01]  /*8580*/  ISETP.NE.AND P0, PT, R52, 0x2, PT ;  /* 0x000000023400780c */ /* 0x000fe20003f05270 */
[----:B------:R-:W-:Y:S01]  /*8590*/  UMOV UR36, UR60 ;  /* 0x0000003c00247c82 */ /* 0x000fe20008000000 */
[----:B------:R-:W-:Y:S02]  /*85a0*/  ISETP.NE.AND P1, PT, R22, 0x4, PT ;  /* 0x000000041600780c */ /* 0x000fe40003f25270 */
[----:B------:R-:W-:Y:S02]  /*85b0*/  SEL R2, RZ, 0x1, P0 ;  /* 0x00000001ff027807 */ /* 0x000fe40000000000 */
[----:B---3--:R-:W-:Y:S02]  /*85c0*/  SEL R0, RZ, 0x1, P1 ;  /* 0x00000001ff007807 */ /* 0x008fe40000800000 */
[----:B------:R-:W-:Y:S01]  /*85d0*/  LOP3.LUT R53, R53, R2, RZ, 0x3c, !PT ;  /* 0x0000000235357212 */ /* 0x000fe200078e3cff */
[----:B------:R-:W-:Y:S01]  /*85e0*/  UIADD3 UR20, UPT, UPT, UR37, UR5, URZ ;  /* 0x0000000525147290 */ /* 0x000fe2000fffe0ff */
[----:B------:R-:W-:Y:S01]  /*85f0*/  LOP3.LUT R54, R54, R0, RZ, 0x3c, !PT ;  /* 0x0000000036367212 */ /* 0x000fe200078e3cff */
[----:B------:R-:W-:Y:S01]  /*8600*/  UIADD3 UR16, UPT, UPT, UR38, UR4, URZ ;  /* 0x0000000426107290 */ /* 0x000fe2000fffe0ff */
[----:B------:R-:W-:Y:S02]  /*8610*/  SEL R52, R52, RZ, P0 ;  /* 0x000000ff34347207 */ /* 0x000fe40000000000 */
[----:B------:R-:W-:Y:S01]  /*8620*/  SEL R22, R22, RZ, P1 ;  /* 0x000000ff16167207 */ /* 0x000fe20000800000 */
[----:B------:R-:W-:Y:S08]  /*8630*/  BRA.U UP0, `(.L_x_134) ;  /* 0xffffffcd00b07547 */ /* 0x000ff0000b83ffff */
[----:B------:R-:W-:-:S13]  /*8640*/  R2UR UR4, R49 ;  /* 0x00000000310472ca */ /* 0x000fda00000e0000 */
[----:B------:R-:W-:-:S09]  /*8650*/  UISETP.NE.AND UP0, UPT, UR4, URZ, UPT ;  /* 0x000000ff0400728c */ /* 0x000fd2000bf05270 */
[----:B------:R-:W-:Y:S05]  /*8660*/  BRA.U !UP0, `(.L_x_135) ;  /* 0x0000000108487547 */ /* 0x000fea000b800000 */
[----:B------:R-:W3:Y:S02]  /*8670*/  LDCU.64 UR4, c[0x0][0x890] ;  /* 0x00011200ff0477ac */ /* 0x000ee40008000a00 */
[----:B---3--:R-:W-:-:S04]  /*8680*/  UISETP.NE.U32.AND UP0, UPT, UR4, URZ, UPT ;  /* 0x000000ff0400728c */ /* 0x008fc8000bf05070 */
[----:B------:R-:W-:-:S09]  /*8690*/  UISETP.NE.AND.EX UP0, UPT, UR5, URZ, UPT, UP0 ;  /* 0x000000ff0500728c */ /* 0x000fd2000bf05300 */
[----:B------:R-:W-:Y:S05]  /*86a0*/  BRA.U UP0, `(.L_x_136) ;  /* 0x00000001000c7547 */ /* 0x000fea000b800000 */
[----:B------:R-:W-:-:S13]  /*86b0*/  FSETP.NEU.AND P0, PT, R27, RZ, PT ;  /* 0x000000ff1b00720b */ /* 0x000fda0003f0d000 */
[----:B------:R-:W-:Y:S05]  /*86c0*/  @!P0 EXIT ;  /* 0x000000000000894d */ /* 0x000fea0003800000 */
[----:B------:R-:W-:Y:S05]  /*86d0*/  BRA `(.L_x_135) ;  /* 0x00000000002c7947 */ /* 0x000fea0003800000 */
.L_x_136:
[----:B------:R-:W-:Y:S01]  /*86e0*/  ISETP.NE.AND P0, PT, R51, RZ, PT ;  /* 0x000000ff3300720c */ /* 0x000fe20003f05270 */
[----:B------:R-:W-:-:S12]  /*86f0*/  BSSY.RECONVERGENT B0, `(.L_x_135) ;  /* 0x0000009000007945 */ /* 0x000fd80003800200 */
[----:B------:R-:W-:Y:S05]  /*8700*/  @P0 BRA `(.L_x_137) ;  /* 0x0000000000140947 */ /* 0x000fea0003800000 */
[----:B------:R-:W3:Y:S02]  /*8710*/  LDCU.64 UR4, c[0x0][0x888] ;  /* 0x00011100ff0477ac */ /* 0x000ee40008000a00 */
[----:B---3--:R-:W-:-:S04]  /*8720*/  ISETP.NE.U32.AND P0, PT, RZ, UR4, PT ;  /* 0x00000004ff007c0c */ /* 0x008fc8000bf05070 */
[----:B------:R-:W-:-:S13]  /*8730*/  ISETP.NE.AND.EX P0, PT, RZ, UR5, PT, P0 ;  /* 0x00000005ff007c0c */ /* 0x000fda000bf05300 */
[----:B------:R-:W-:Y:S05]  /*8740*/  @!P0 EXIT ;  /* 0x000000000000894d */ /* 0x000fea0003800000 */
[----:B------:R-:W-:Y:S05]  /*8750*/  BRA `(.L_x_138) ;  /* 0x0000000000087947 */ /* 0x000fea0003800000 */
.L_x_137:
[----:B------:R-:W-:-:S13]  /*8760*/  FSETP.NEU.AND P0, PT, R27, RZ, PT ;  /* 0x000000ff1b00720b */ /* 0x000fda0003f0d000 */
[----:B------:R-:W-:Y:S05]  /*8770*/  @!P0 EXIT ;  /* 0x000000000000894d */ /* 0x000fea0003800000 */
.L_x_138:
[----:B------:R-:W-:Y:S05]  /*8780*/  BSYNC.RECONVERGENT B0 ;  /* 0x0000000000007941 */ /* 0x000fea0003800200 */
.L_x_135:
[----:B------:R-:W3:Y:S01]  /*8790*/  S2UR UR5, SR_CgaCtaId ;  /* 0x00000000000579c3 */ /* 0x000ee20000008800 */
[----:B------:R-:W-:Y:S01]  /*87a0*/  ULEA UR4, UR46, UR44, 0x3 ;  /* 0x0000002c2e047291 */ /* 0x000fe2000f8e18ff */
[----:B------:R-:W-:-:S04]  /*87b0*/  DEPBAR.LE SB0, 0x0 ;  /* 0x000080000000791a */ /* 0x000fc80000000000 */
[----:B------:R-:W-:-:S04]  /*87c0*/  UIADD3 UR4, UPT, UPT, UR4, 0x70, URZ ;  /* 0x0000007004047890 */ /* 0x000fc8000fffe0ff */
[----:B---3--:R-:W-:-:S09]  /*87d0*/  UPRMT UR4, UR5, 0x654, UR4 ;  /* 0x0000065405047896 */ /* 0x008fd20008000004 */
[----:B------:R-:W-:Y:S01]  /*87e0*/  SYNCS.ARRIVE.TRANS64.RED.A1T0 RZ, [UR4], RZ ;  /* 0x000000ffffff79a7 */ /* 0x000fe20008100404 */
[----:B------:R-:W-:Y:S05]  /*87f0*/  EXIT ;  /* 0x000000000000794d */ /* 0x000fea0003800000 */
.L_x_24:
[----:B-1----:R1:W3:Y:S02]  /*8800*/  SYNCS.PHASECHK.TRANS64.TRYWAIT P0, [R0+URZ+0x110], R2 ;  /* 0x00011002000075a7 */ /* 0x0022e400080011ff */
[----:B---3--:R-:W-:Y:S05]  /*8810*/  @!P0 NANOSLEEP.SYNCS 0x989680 ;  /* 0x009896800000895d */ /* 0x008fea0003900000 */
[----:B------:R-:W3:Y:S02]  /*8820*/  @!P0 SYNCS.PHASECHK.TRANS64 P0, [R0+URZ+0x110], R2 ;  /* 0x00011002000085a7 */ /* 0x000ee400080010ff */
[----:B---3--:R-:W-:Y:S05]  /*8830*/  @!P0 BRA `(.L_x_24) ;  /* 0xfffffffc00f08947 */ /* 0x008fea000383ffff */
[----:B------:R-:W-:Y:S05]  /*8840*/  BRA `(.L_x_139) ;  /* 0xffffff90008c7947 */ /* 0x000fea000383ffff */
.L_x_27:
[----:B-1----:R-:W-:-:S07]  /*8850*/  MOV R0, UR33 ;  /* 0x0000002100007c02 */ /* 0x002fce0008000f00 */
.L_x_140:
[----:B-1----:R1:W3:Y:S02]  /*8860*/  SYNCS.PHASECHK.TRANS64.TRYWAIT P0, [R0+URZ+0x28], R3 ;  /* 0x00002803000075a7 */ /* 0x0022e400080011ff */
[----:B---3--:R-:W-:Y:S05]  /*8870*/  @!P0 NANOSLEEP.SYNCS 0x989680 ;  /* 0x009896800000895d */ /* 0x008fea0003900000 */
[----:B------:R-:W3:Y:S02]  /*8880*/  @!P0 SYNCS.PHASECHK.TRANS64 P0, [R0+URZ+0x28], R3 ;  /* 0x00002803000085a7 */ /* 0x000ee400080010ff */
[----:B---3--:R-:W-:Y:S05]  /*8890*/  @!P0 BRA `(.L_x_140) ;  /* 0xfffffffc00f08947 */ /* 0x008fea000383ffff */
[----:B------:R-:W-:Y:S05]  /*88a0*/  BRA `(.L_x_26) ;  /* 0xffffff9000d07947 */ /* 0x000fea000383ffff */
.L_x_34:
[----:B-1----:R-:W-:-:S07]  /*88b0*/  MOV R0, UR17 ;  /* 0x0000001100007c02 */ /* 0x002fce0008000f00 */
.L_x_141:
[----:B-1----:R1:W3:Y:S02]  /*88c0*/  SYNCS.PHASECHK.TRANS64.TRYWAIT P0, [R0+URZ+0x28], R3 ;  /* 0x00002803000075a7 */ /* 0x0022e400080011ff */
[----:B---3--:R-:W-:Y:S05]  /*88d0*/  @!P0 NANOSLEEP.SYNCS 0x989680 ;  /* 0x009896800000895d */ /* 0x008fea0003900000 */
[----:B------:R-:W3:Y:S02]  /*88e0*/  @!P0 SYNCS.PHASECHK.TRANS64 P0, [R0+URZ+0x28], R3 ;  /* 0x00002803000085a7 */ /* 0x000ee400080010ff */
[----:B---3--:R-:W-:Y:S05]  /*88f0*/  @!P0 BRA `(.L_x_141) ;  /* 0xfffffffc00f08947 */ /* 0x008fea000383ffff */
[----:B------:R-:W-:Y:S05]  /*8900*/  BRA `(.L_x_33) ;  /* 0xffffff9400987947 */ /* 0x000fea000383ffff */
.L_x_39:
[----:B-1----:R1:W3:Y:S02]  /*8910*/  SYNCS.PHASECHK.TRANS64.TRYWAIT P0, [R3+URZ+0xa0], R0 ;  /* 0x0000a000030075a7 */ /* 0x0022e400080011ff */
[----:B---3--:R-:W-:Y:S05]  /*8920*/  @!P0 NANOSLEEP.SYNCS 0x989680 ;  /* 0x009896800000895d */ /* 0x008fea0003900000 */
[----:B------:R-:W3:Y:S02]  /*8930*/  @!P0 SYNCS.PHASECHK.TRANS64 P0, [R3+URZ+0xa0], R0 ;  /* 0x0000a000030085a7 */ /* 0x000ee400080010ff */
[----:B---3--:R-:W-:Y:S05]  /*8940*/  @!P0 BRA `(.L_x_39) ;  /* 0xfffffffc00f08947 */ /* 0x008fea000383ffff */
[----:B------:R-:W-:Y:S05]  /*8950*/  BRA `(.L_x_142) ;  /* 0xffffff9800387947 */ /* 0x000fea000383ffff */
.L_x_43:
[----:B------:R-:W-:-:S07]  /*8960*/  MOV R0, UR4 ;  /* 0x0000000400007c02 */ /* 0x000fce0008000f00 */
.L_x_143:
[----:B-1----:R1:W3:Y:S02]  /*8970*/  SYNCS.PHASECHK.TRANS64.TRYWAIT P0, [R0+URZ], R2 ;  /* 0x00000002000075a7 */ /* 0x0022e400080011ff */
[----:B---3--:R-:W-:Y:S05]  /*8980*/  @!P0 NANOSLEEP.SYNCS 0x989680 ;  /* 0x009896800000895d */ /* 0x008fea0003900000 */
[----:B------:R-:W3:Y:S02]  /*8990*/  @!P0 SYNCS.PHASECHK.TRANS64 P0, [R0+URZ], R2 ;  /* 0x00000002000085a7 */ /* 0x000ee400080010ff */
[----:B---3--:R-:W-:Y:S05]  /*89a0*/  @!P0 BRA `(.L_x_143) ;  /* 0xfffffffc00f08947 */ /* 0x008fea000383ffff */
[----:B------:R-:W-:Y:S05]  /*89b0*/  BRA `(.L_x_144) ;  /* 0xffffff9c00e47947 */ /* 0x000fea000383ffff */
.L_x_44:
[----:B------:R-:W-:-:S07]  /*89c0*/  MOV R0, UR5 ;  /* 0x0000000500007c02 */ /* 0x000fce0008000f00 */
.L_x_145:
[----:B-1----:R1:W3:Y:S02]  /*89d0*/  SYNCS.PHASECHK.TRANS64.TRYWAIT P0, [R0+URZ], R3 ;  /* 0x00000003000075a7 */ /* 0x0022e400080011ff */
[----:B---3--:R-:W-:Y:S05]  /*89e0*/  @!P0 NANOSLEEP.SYNCS 0x989680 ;  /* 0x009896800000895d */ /* 0x008fea0003900000 */
[----:B------:R-:W3:Y:S02]  /*89f0*/  @!P0 SYNCS.PHASECHK.TRANS64 P0, [R0+URZ], R3 ;  /* 0x00000003000085a7 */ /* 0x000ee400080010ff */
[----:B---3--:R-:W-:Y:S05]  /*8a00*/  @!P0 BRA `(.L_x_145) ;  /* 0xfffffffc00f08947 */ /* 0x008fea000383ffff */
[----:B------:R-:W-:Y:S05]  /*8a10*/  BRA `(.L_x_146) ;  /* 0xffffff9c00f07947 */ /* 0x000fea000383ffff */
.L_x_45:
[----:B------:R-:W-:-:S07]  /*8a20*/  MOV R0, UR5 ;  /* 0x0000000500007c02 */ /* 0x000fce0008000f00 */
.L_x_147:
[----:B-1----:R1:W3:Y:S02]  /*8a30*/  SYNCS.PHASECHK.TRANS64.TRYWAIT P0, [R0+URZ], R3 ;  /* 0x00000003000075a7 */ /* 0x0022e400080011ff */
[----:B---3--:R-:W-:Y:S05]  /*8a40*/  @!P0 NANOSLEEP.SYNCS 0x989680 ;  /* 0x009896800000895d */ /* 0x008fea0003900000 */
[----:B------:R-:W3:Y:S02]  /*8a50*/  @!P0 SYNCS.PHASECHK.TRANS64 P0, [R0+URZ], R3 ;  /* 0x00000003000085a7 */ /* 0x000ee400080010ff */
[----:B---3--:R-:W-:Y:S05]  /*8a60*/  @!P0 BRA `(.L_x_147) ;  /* 0xfffffffc00f08947 */ /* 0x008fea000383ffff */
[----:B------:R-:W-:Y:S05]  /*8a70*/  BRA `(.L_x_148) ;  /* 0xffffff9c00fc7947 */ /* 0x000fea000383ffff */
.L_x_46:
[----:B------:R-:W-:-:S07]  /*8a80*/  MOV R0, UR5 ;  /* 0x0000000500007c02 */ /* 0x000fce0008000f00 */
.L_x_149:
[----:B-1----:R1:W3:Y:S02]  /*8a90*/  SYNCS.PHASECHK.TRANS64.TRYWAIT P0, [R0+URZ], R3 ;  /* 0x00000003000075a7 */ /* 0x0022e400080011ff */
[----:B---3--:R-:W-:Y:S05]  /*8aa0*/  @!P0 NANOSLEEP.SYNCS 0x989680 ;  /* 0x009896800000895d */ /* 0x008fea0003900000 */
[----:B------:R-:W3:Y:S02]  /*8ab0*/  @!P0 SYNCS.PHASECHK.TRANS64 P0, [R0+URZ], R3 ;  /* 0x00000003000085a7 */ /* 0x000ee400080010ff */
[----:B---3--:R-:W-:Y:S05]  /*8ac0*/  @!P0 BRA `(.L_x_149) ;  /* 0xfffffffc00f08947 */ /* 0x008fea000383ffff */
[----:B------:R-:W-:Y:S05]  /*8ad0*/  BRA `(.L_x_150) ;  /* 0xffffffa000087947 */ /* 0x000fea000383ffff */
.L_x_49:
[----:B--2---:R2:W3:Y:S02]  /*8ae0*/  SYNCS.PHASECHK.TRANS64.TRYWAIT P0, [R2+URZ+0x100], R4 ;  /* 0x00010004020075a7 */ /* 0x0044e400080011ff */
[----:B---3--:R-:W-:Y:S05]  /*8af0*/  @!P0 NANOSLEEP.SYNCS 0x989680 ;  /* 0x009896800000895d */ /* 0x008fea0003900000 */
[----:B------:R-:W3:Y:S02]  /*8b00*/  @!P0 SYNCS.PHASECHK.TRANS64 P0, [R2+URZ+0x100], R4 ;  /* 0x00010004020085a7 */ /* 0x000ee400080010ff */
[----:B---3--:R-:W-:Y:S05]  /*8b10*/  @!P0 BRA `(.L_x_49) ;  /* 0xfffffffc00f08947 */ /* 0x008fea000383ffff */
[----:B------:R-:W-:Y:S05]  /*8b20*/  BRA `(.L_x_151) ;  /* 0xffffffa0006c7947 */ /* 0x000fea000383ffff */
.L_x_50:
[----:B------:R-:W-:-:S07]  /*8b30*/  MOV R2, UR4 ;  /* 0x0000000400027c02 */ /* 0x000fce0008000f00 */
.L_x_152:
[----:B--2---:R2:W3:Y:S02]  /*8b40*/  SYNCS.PHASECHK.TRANS64.TRYWAIT P0, [R2+URZ+0xb0], R5 ;  /* 0x0000b005020075a7 */ /* 0x0044e400080011ff */
[----:B---3--:R-:W-:Y:S05]  /*8b50*/  @!P0 NANOSLEEP.SYNCS 0x989680 ;  /* 0x009896800000895d */ /* 0x008fea0003900000 */
[----:B------:R-:W3:Y:S02]  /*8b60*/  @!P0 SYNCS.PHASECHK.TRANS64 P0, [R2+URZ+0xb0], R5 ;  /* 0x0000b005020085a7 */ /* 0x000ee400080010ff */
[----:B---3--:R-:W-:Y:S05]  /*8b70*/  @!P0 BRA `(.L_x_152) ;  /* 0xfffffffc00f08947 */ /* 0x008fea000383ffff */
[----:B------:R-:W-:Y:S05]  /*8b80*/  BRA `(.L_x_153) ;  /* 0xffffffa0007c7947 */ /* 0x000fea000383ffff */
.L_x_51:
[----:B--2---:R2:W3:Y:S02]  /*8b90*/  SYNCS.PHASECHK.TRANS64.TRYWAIT P1, [R2+URZ+0xa0], R4 ;  /* 0x0000a004020075a7 */ /* 0x0044e400080211ff */
[----:B---3--:R-:W-:Y:S05]  /*8ba0*/  @!P1 NANOSLEEP.SYNCS 0x989680 ;  /* 0x009896800000995d */ /* 0x008fea0003900000 */
[----:B------:R-:W3:Y:S02]  /*8bb0*/  @!P1 SYNCS.PHASECHK.TRANS64 P1, [R2+URZ+0xa0], R4 ;  /* 0x0000a004020095a7 */ /* 0x000ee400080210ff */
[----:B---3--:R-:W-:Y:S05]  /*8bc0*/  @!P1 BRA `(.L_x_51) ;  /* 0xfffffffc00f09947 */ /* 0x008fea000383ffff */
[----:B------:R-:W-:Y:S05]  /*8bd0*/  BRA `(.L_x_154) ;  /* 0xffffffa000ac7947 */ /* 0x000fea000383ffff */
.L_x_54:
[----:B------:R-:W-:-:S07]  /*8be0*/  MOV R0, UR4 ;  /* 0x0000000400007c02 */ /* 0x000fce0008000f00 */
.L_x_155:
[----:B--2---:R2:W3:Y:S02]  /*8bf0*/  SYNCS.PHASECHK.TRANS64.TRYWAIT P0, [R0+URZ+0xb0], R2 ;  /* 0x0000b002000075a7 */ /* 0x0044e400080011ff */
[----:B---3--:R-:W-:Y:S05]  /*8c00*/  @!P0 NANOSLEEP.SYNCS 0x989680 ;  /* 0x009896800000895d */ /* 0x008fea0003900000 */
[----:B------:R-:W3:Y:S02]  /*8c10*/  @!P0 SYNCS.PHASECHK.TRANS64 P0, [R0+URZ+0xb0], R2 ;  /* 0x0000b002000085a7 */ /* 0x000ee400080010ff */
[----:B---3--:R-:W-:Y:S05]  /*8c20*/  @!P0 BRA `(.L_x_155) ;  /* 0xfffffffc00f08947 */ /* 0x008fea000383ffff */
[----:B------:R-:W-:Y:S05]  /*8c30*/  BRA `(.L_x_53) ;  /* 0xffffffa400007947 */ /* 0x000fea000383ffff */
.L_x_61:
[----:B-1----:R1:W2:Y:S02]  /*8c40*/  SYNCS.PHASECHK.TRANS64.TRYWAIT P1, [R0+URZ+0xa0], R2 ;  /* 0x0000a002000075a7 */ /* 0x0022a400080211ff */
[----:B--2---:R-:W-:Y:S05]  /*8c50*/  @!P1 NANOSLEEP.SYNCS 0x989680 ;  /* 0x009896800000995d */ /* 0x004fea0003900000 */
[----:B------:R-:W2:Y:S02]  /*8c60*/  @!P1 SYNCS.PHASECHK.TRANS64 P1, [R0+URZ+0xa0], R2 ;  /* 0x0000a002000095a7 */ /* 0x000ea400080210ff */
[----:B--2---:R-:W-:Y:S05]  /*8c70*/  @!P1 BRA `(.L_x_61) ;  /* 0xfffffffc00f09947 */ /* 0x004fea000383ffff */
[----:B------:R-:W-:Y:S05]  /*8c80*/  BRA `(.L_x_156) ;  /* 0xffffffa800787947 */ /* 0x000fea000383ffff */
.L_x_62:
[----:B------:R-:W-:-:S07]  /*8c90*/  MOV R2, UR31 ;  /* 0x0000001f00027c02 */ /* 0x000fce0008000f00 */
.L_x_157:
[----:B-1----:R1:W2:Y:S02]  /*8ca0*/  SYNCS.PHASECHK.TRANS64.TRYWAIT P0, [R2+URZ+0xe0], R0 ;  /* 0x0000e000020075a7 */ /* 0x0022a400080011ff */
[----:B--2---:R-:W-:Y:S05]  /*8cb0*/  @!P0 NANOSLEEP.SYNCS 0x989680 ;  /* 0x009896800000895d */ /* 0x004fea0003900000 */
[----:B------:R-:W2:Y:S02]  /*8cc0*/  @!P0 SYNCS.PHASECHK.TRANS64 P0, [R2+URZ+0xe0], R0 ;  /* 0x0000e000020085a7 */ /* 0x000ea400080010ff */
[----:B--2---:R-:W-:Y:S05]  /*8cd0*/  @!P0 BRA `(.L_x_157) ;  /* 0xfffffffc00f08947 */ /* 0x004fea000383ffff */
[----:B------:R-:W-:Y:S05]  /*8ce0*/  BRA `(.L_x_158) ;  /* 0xffffffa800c87947 */ /* 0x000fea000383ffff */
.L_x_65:
[----:B------:R-:W-:Y:S07]  /*8cf0*/  MOV R0, UR5 ;  /* 0x0000000500007c02 */ /* 0x000fee0008000f00 */
.L_x_159:
[----:B-1----:R1:W2:Y:S02]  /*8d00*/  SYNCS.PHASECHK.TRANS64.TRYWAIT P0, [R0+URZ], R2 ;  /* 0x00000002000075a7 */ /* 0x0022a400080011ff */
[----:B--2---:R-:W-:Y:S05]  /*8d10*/  @!P0 NANOSLEEP.SYNCS 0x989680 ;  /* 0x009896800000895d */ /* 0x004fea0003900000 */
[----:B------:R-:W2:Y:S02]  /*8d20*/  @!P0 SYNCS.PHASECHK.TRANS64 P0, [R0+URZ], R2 ;  /* 0x00000002000085a7 */ /* 0x000ea400080010ff */
[----:B--2---:R-:W-:Y:S05]  /*8d30*/  @!P0 BRA `(.L_x_159) ;  /* 0xfffffffc00f08947 */ /* 0x004fea000383ffff */
[----:B------:R-:W-:Y:S05]  /*8d40*/  BRA `(.L_x_64) ;  /* 0xffffffa800e47947 */ /* 0x000fea000383ffff */
.L_x_68:
[----:B------:R-:W-:-:S07]  /*8d50*/  MOV R0, UR4 ;  /* 0x0000000400007c02 */ /* 0x000fce0008000f00 */
.L_x_160:
[----:B--2---:R2:W4:Y:S02]  /*8d60*/  SYNCS.PHASECHK.TRANS64.TRYWAIT P0, [R0+URZ], R2 ;  /* 0x00000002000075a7 */ /* 0x00452400080011ff */
[----:B----4-:R-:W-:Y:S05]  /*8d70*/  @!P0 NANOSLEEP.SYNCS 0x989680 ;  /* 0x009896800000895d */ /* 0x010fea0003900000 */
[----:B------:R-:W4:Y:S02]  /*8d80*/  @!P0 SYNCS.PHASECHK.TRANS64 P0, [R0+URZ], R2 ;  /* 0x00000002000085a7 */ /* 0x000f2400080010ff */
[----:B----4-:R-:W-:Y:S05]  /*8d90*/  @!P0 BRA `(.L_x_160) ;  /* 0xfffffffc00f08947 */ /* 0x010fea000383ffff */
[----:B------:R-:W-:Y:S05]  /*8da0*/  BRA `(.L_x_161) ;  /* 0xffffffac00c07947 */ /* 0x000fea000383ffff */
.L_x_69:
[----:B------:R-:W-:-:S07]  /*8db0*/  MOV R0, UR5 ;  /* 0x0000000500007c02 */ /* 0x000fce0008000f00 */
.L_x_162:
[----:B-1----:R1:W2:Y:S02]  /*8dc0*/  SYNCS.PHASECHK.TRANS64.TRYWAIT P0, [R0+URZ], R3 ;  /* 0x00000003000075a7 */ /* 0x0022a400080011ff */
[----:B--2---:R-:W-:Y:S05]  /*8dd0*/  @!P0 NANOSLEEP.SYNCS 0x989680 ;  /* 0x009896800000895d */ /* 0x004fea0003900000 */
[----:B------:R-:W2:Y:S02]  /*8de0*/  @!P0 SYNCS.PHASECHK.TRANS64 P0, [R0+URZ], R3 ;  /* 0x00000003000085a7 */ /* 0x000ea400080010ff */
[----:B--2---:R-:W-:Y:S05]  /*8df0*/  @!P0 BRA `(.L_x_162) ;  /* 0xfffffffc00f08947 */ /* 0x004fea000383ffff */
[----:B------:R-:W-:Y:S05]  /*8e00*/  BRA `(.L_x_163) ;  /* 0xffffffac00cc7947 */ /* 0x000fea000383ffff */
.L_x_70:
[----:B------:R-:W-:-:S07]  /*8e10*/  MOV R0, UR5 ;  /* 0x0000000500007c02 */ /* 0x000fce0008000f00 */
.L_x_164:
[----:B-1----:R1:W2:Y:S02]  /*8e20*/  SYNCS.PHASECHK.TRANS64.TRYWAIT P0, [R0+URZ], R3 ;  /* 0x00000003000075a7 */ /* 0x0022a400080011ff */
[----:B--2---:R-:W-:Y:S05]  /*8e30*/  @!P0 NANOSLEEP.SYNCS 0x989680 ;  /* 0x009896800000895d */ /* 0x004fea0003900000 */
[----:B------:R-:W2:Y:S02]  /*8e40*/  @!P0 SYNCS.PHASECHK.TRANS64 P0, [R0+URZ], R3 ;  /* 0x00000003000085a7 */ /* 0x000ea400080010ff */
[----:B--2---:R-:W-:Y:S05]  /*8e50*/  @!P0 BRA `(.L_x_164) ;  /* 0xfffffffc00f08947 */ /* 0x004fea000383ffff */
[----:B------:R-:W-:Y:S05]  /*8e60*/  BRA `(.L_x_165) ;  /* 0xffffffac00d87947 */ /* 0x000fea000383ffff */
.L_x_71:
[----:B-1----:R-:W-:-:S07]  /*8e70*/  MOV R0, UR4 ;  /* 0x0000000400007c02 */ /* 0x002fce0008000f00 */
.L_x_166:
[----:B-1----:R1:W2:Y:S02]  /*8e80*/  SYNCS.PHASECHK.TRANS64.TRYWAIT P0, [R0+URZ], R2 ;  /* 0x00000002000075a7 */ /* 0x0022a400080011ff */
[----:B--2---:R-:W-:Y:S05]  /*8e90*/  @!P0 NANOSLEEP.SYNCS 0x989680 ;  /* 0x009896800000895d */ /* 0x004fea0003900000 */
[----:B------:R-:W2:Y:S02]  /*8ea0*/  @!P0 SYNCS.PHASECHK.TRANS64 P0, [R0+URZ], R2 ;  /* 0x00000002000085a7 */ /* 0x000ea400080010ff */
[----:B--2---:R-:W-:Y:S05]  /*8eb0*/  @!P0 BRA `(.L_x_166) ;  /* 0xfffffffc00f08947 */ /* 0x004fea000383ffff */
[----:B------:R-:W-:Y:S05]  /*8ec0*/  BRA `(.L_x_167) ;  /* 0xffffffac00e47947 */ /* 0x000fea000383ffff */
.L_x_76:
[----:B--2---:R2:W3:Y:S02]  /*8ed0*/  SYNCS.PHASECHK.TRANS64.TRYWAIT P0, [R12+URZ+0xa0], R0 ;  /* 0x0000a0000c0075a7 */ /* 0x0044e400080011ff */
[----:B---3--:R-:W-:Y:S05]  /*8ee0*/  @!P0 NANOSLEEP.SYNCS 0x989680 ;  /* 0x009896800000895d */ /* 0x008fea0003900000 */
[----:B------:R-:W3:Y:S02]  /*8ef0*/  @!P0 SYNCS.PHASECHK.TRANS64 P0, [R12+URZ+0xa0], R0 ;  /* 0x0000a0000c0085a7 */ /* 0x000ee400080010ff */
[----:B---3--:R-:W-:Y:S05]  /*8f00*/  @!P0 BRA `(.L_x_76) ;  /* 0xfffffffc00f08947 */ /* 0x008fea000383ffff */
[----:B------:R-:W-:Y:S05]  /*8f10*/  BRA `(.L_x_168) ;  /* 0xffffffb400147947 */ /* 0x000fea000383ffff */
.L_x_79:
[----:B--2---:R-:W-:Y:S07]  /*8f20*/  MOV R0, UR21 ;  /* 0x0000001500007c02 */ /* 0x004fee0008000f00 */
.L_x_169:
[----:B--2---:R2:W3:Y:S02]  /*8f30*/  SYNCS.PHASECHK.TRANS64.TRYWAIT P2, [R0+URZ+0x98], R6 ;  /* 0x00009806000075a7 */ /* 0x0044e400080411ff */
[----:B---3--:R-:W-:Y:S05]  /*8f40*/  @!P2 NANOSLEEP.SYNCS 0x989680 ;  /* 0x009896800000a95d */ /* 0x008fea0003900000 */
[----:B------:R-:W3:Y:S02]  /*8f50*/  @!P2 SYNCS.PHASECHK.TRANS64 P2, [R0+URZ+0x98], R6 ;  /* 0x000098060000a5a7 */ /* 0x000ee400080410ff */
[----:B---3--:R-:W-:Y:S05]  /*8f60*/  @!P2 BRA `(.L_x_169) ;  /* 0xfffffffc00f0a947 */ /* 0x008fea000383ffff */
[----:B------:R-:W-:Y:S05]  /*8f70*/  BRA `(.L_x_78) ;  /* 0xffffffb8007c7947 */ /* 0x000fea000383ffff */
.L_x_82:
[----:B------:R-:W-:Y:S07]  /*8f80*/  MOV R0, UR21 ;  /* 0x0000001500007c02 */ /* 0x000fee0008000f00 */
.L_x_170:
[----:B--2---:R2:W3:Y:S02]  /*8f90*/  SYNCS.PHASECHK.TRANS64.TRYWAIT P0, [R0+URZ+0x70], R9 ;  /* 0x00007009000075a7 */ /* 0x0044e400080011ff */
[----:B---3--:R-:W-:Y:S05]  /*8fa0*/  @!P0 NANOSLEEP.SYNCS 0x989680 ;  /* 0x009896800000895d */ /* 0x008fea0003900000 */
[----:B------:R-:W3:Y:S02]  /*8fb0*/  @!P0 SYNCS.PHASECHK.TRANS64 P0, [R0+URZ+0x70], R9 ;  /* 0x00007009000085a7 */ /* 0x000ee400080010ff */
[----:B---3--:R-:W-:Y:S05]  /*8fc0*/  @!P0 BRA `(.L_x_170) ;  /* 0xfffffffc00f08947 */ /* 0x008fea000383ffff */
[----:B------:R-:W-:Y:S05]  /*8fd0*/  BRA `(.L_x_171) ;  /* 0xffffffb800d87947 */ /* 0x000fea000383ffff */
.L_x_83:
[----:B------:R-:W-:Y:S07]  /*8fe0*/  MOV R0, UR21 ;  /* 0x0000001500007c02 */ /* 0x000fee0008000f00 */
.L_x_172:
[----:B--2---:R2:W3:Y:S02]  /*8ff0*/  SYNCS.PHASECHK.TRANS64.TRYWAIT P0, [R0+URZ+0x78], R9 ;  /* 0x00007809000075a7 */ /* 0x0044e400080011ff */
[----:B---3--:R-:W-:Y:S05]  /*9000*/  @!P0 NANOSLEEP.SYNCS 0x989680 ;  /* 0x009896800000895d */ /* 0x008fea0003900000 */
[----:B------:R-:W3:Y:S02]  /*9010*/  @!P0 SYNCS.PHASECHK.TRANS64 P0, [R0+URZ+0x78], R9 ;  /* 0x00007809000085a7 */ /* 0x000ee400080010ff */
[----:B---3--:R-:W-:Y:S05]  /*9020*/  @!P0 BRA `(.L_x_172) ;  /* 0xfffffffc00f08947 */ /* 0x008fea000383ffff */
[----:B------:R-:W-:Y:S05]  /*9030*/  BRA `(.L_x_173) ;  /* 0xffffffbc00107947 */ /* 0x000fea000383ffff */
.L_x_84:
[----:B------:R-:W-:Y:S07]  /*9040*/  MOV R0, UR21 ;  /* 0x0000001500007c02 */ /* 0x000fee0008000f00 */
.L_x_174:
[----:B--2---:R2:W3:Y:S02]  /*9050*/  SYNCS.PHASECHK.TRANS64.TRYWAIT P0, [R0+URZ+0x80], R9 ;  /* 0x00008009000075a7 */ /* 0x0044e400080011ff */
[----:B---3--:R-:W-:Y:S05]  /*9060*/  @!P0 NANOSLEEP.SYNCS 0x989680 ;  /* 0x009896800000895d */ /* 0x008fea0003900000 */
[----:B------:R-:W3:Y:S02]  /*9070*/  @!P0 SYNCS.PHASECHK.TRANS64 P0, [R0+URZ+0x80], R9 ;  /* 0x00008009000085a7 */ /* 0x000ee400080010ff */
[----:B---3--:R-:W-:Y:S05]  /*9080*/  @!P0 BRA `(.L_x_174) ;  /* 0xfffffffc00f08947 */ /* 0x008fea000383ffff */
[----:B------:R-:W-:Y:S05]  /*9090*/  BRA `(.L_x_175) ;  /* 0xffffffbc00547947 */ /* 0x000fea000383ffff */
.L_x_85:
[----:B------:R-:W-:Y:S07]  /*90a0*/  MOV R0, UR21 ;  /* 0x0000001500007c02 */ /* 0x000fee0008000f00 */
.L_x_176:
[----:B--2---:R2:W3:Y:S02]  /*90b0*/  SYNCS.PHASECHK.TRANS64.TRYWAIT P0, [R0+URZ+0x88], R9 ;  /* 0x00008809000075a7 */ /* 0x0044e400080011ff */
[----:B---3--:R-:W-:Y:S05]  /*90c0*/  @!P0 NANOSLEEP.SYNCS 0x989680 ;  /* 0x009896800000895d */ /* 0x008fea0003900000 */
[----:B------:R-:W3:Y:S02]  /*90d0*/  @!P0 SYNCS.PHASECHK.TRANS64 P0, [R0+URZ+0x88], R9 ;  /* 0x00008809000085a7 */ /* 0x000ee400080010ff */
[----:B---3--:R-:W-:Y:S05]  /*90e0*/  @!P0 BRA `(.L_x_176) ;  /* 0xfffffffc00f08947 */ /* 0x008fea000383ffff */
[----:B------:R-:W-:Y:S05]  /*90f0*/  BRA `(.L_x_177) ;  /* 0xffffffbc00947947 */ /* 0x000fea000383ffff */
.L_x_87:
[----:B------:R-:W-:-:S07]  /*9100*/  MOV R0, UR21 ;  /* 0x0000001500007c02 */ /* 0x000fce0008000f00 */
.L_x_178:
[----:B---3--:R3:W4:Y:S02]  /*9110*/  SYNCS.PHASECHK.TRANS64.TRYWAIT P0, [R0+URZ+0x70], R2 ;  /* 0x00007002000075a7 */ /* 0x00872400080011ff */
[----:B----4-:R-:W-:Y:S05]  /*9120*/  @!P0 NANOSLEEP.SYNCS 0x989680 ;  /* 0x009896800000895d */ /* 0x010fea0003900000 */
[----:B------:R-:W4:Y:S02]  /*9130*/  @!P0 SYNCS.PHASECHK.TRANS64 P0, [R0+URZ+0x70], R2 ;  /* 0x00007002000085a7 */ /* 0x000f2400080010ff */
[----:B----4-:R-:W-:Y:S05]  /*9140*/  @!P0 BRA `(.L_x_178) ;  /* 0xfffffffc00f08947 */ /* 0x010fea000383ffff */
[----:B------:R-:W-:Y:S05]  /*9150*/  BRA `(.L_x_179) ;  /* 0xffffffc0000c7947 */ /* 0x000fea000383ffff */
.L_x_88:
[----:B---3--:R-:W-:-:S07]  /*9160*/  MOV R0, UR21 ;  /* 0x0000001500007c02 */ /* 0x008fce0008000f00 */
.L_x_180:
[----:B---3--:R3:W4:Y:S02]  /*9170*/  SYNCS.PHASECHK.TRANS64.TRYWAIT P0, [R0+URZ+0x78], R2 ;  /* 0x00007802000075a7 */ /* 0x00872400080011ff */
[----:B----4-:R-:W-:Y:S05]  /*9180*/  @!P0 NANOSLEEP.SYNCS 0x989680 ;  /* 0x009896800000895d */ /* 0x010fea0003900000 */
[----:B------:R-:W4:Y:S02]  /*9190*/  @!P0 SYNCS.PHASECHK.TRANS64 P0, [R0+URZ+0x78], R2 ;  /* 0x00007802000085a7 */ /* 0x000f2400080010ff */
[----:B----4-:R-:W-:Y:S05]  /*91a0*/  @!P0 BRA `(.L_x_180) ;  /* 0xfffffffc00f08947 */ /* 0x010fea000383ffff */
[----:B------:R-:W-:Y:S05]  /*91b0*/  BRA `(.L_x_181) ;  /* 0xffffffbc00fc7947 */ /* 0x000fea000383ffff */
.L_x_89:
[----:B---3--:R-:W-:-:S07]  /*91c0*/  MOV R0, UR21 ;  /* 0x0000001500007c02 */ /* 0x008fce0008000f00 */
.L_x_182:
[----:B---3--:R3:W4:Y:S02]  /*91d0*/  SYNCS.PHASECHK.TRANS64.TRYWAIT P0, [R0+URZ+0x80], R2 ;  /* 0x00008002000075a7 */ /* 0x00872400080011ff */
[----:B----4-:R-:W-:Y:S05]  /*91e0*/  @!P0 NANOSLEEP.SYNCS 0x989680 ;  /* 0x009896800000895d */ /* 0x010fea0003900000 */
[----:B------:R-:W4:Y:S02]  /*91f0*/  @!P0 SYNCS.PHASECHK.TRANS64 P0, [R0+URZ+0x80], R2 ;  /* 0x00008002000085a7 */ /* 0x000f2400080010ff */
[----:B----4-:R-:W-:Y:S05]  /*9200*/  @!P0 BRA `(.L_x_182) ;  /* 0xfffffffc00f08947 */ /* 0x010fea000383ffff */
[----:B------:R-:W-:Y:S05]  /*9210*/  BRA `(.L_x_183) ;  /* 0xffffffbc00ec7947 */ /* 0x000fea000383ffff */
.L_x_91:
[----:B-1----:R1:W2:Y:S02]  /*9220*/  SYNCS.PHASECHK.TRANS64.TRYWAIT P0, [R3+URZ+0xa0], R0 ;  /* 0x0000a000030075a7 */ /* 0x0022a400080011ff */
[----:B--2---:R-:W-:Y:S05]  /*9230*/  @!P0 NANOSLEEP.SYNCS 0x989680 ;  /* 0x009896800000895d */ /* 0x004fea0003900000 */
[----:B------:R-:W2:Y:S02]  /*9240*/  @!P0 SYNCS.PHASECHK.TRANS64 P0, [R3+URZ+0xa0], R0 ;  /* 0x0000a000030085a7 */ /* 0x000ea400080010ff */
[----:B--2---:R-:W-:Y:S05]  /*9250*/  @!P0 BRA `(.L_x_91) ;  /* 0xfffffffc00f08947 */ /* 0x004fea000383ffff */
[----:B------:R-:W-:Y:S05]  /*9260*/  BRA `(.L_x_184) ;  /* 0xffffffc000b87947 */ /* 0x000fea000383ffff */
.L_x_102:
[----:B-1----:R-:W-:Y:S04]  /*9270*/  MOV R0, UR44 ;  /* 0x0000002c00007c02 */ /* 0x002fe80008000f00 */
[----:B------:R1:W2:Y:S03]  /*9280*/  SYNCS.PHASECHK.TRANS64.TRYWAIT P1, [R0+URZ+0x50], R3 ;  /* 0x00005003000075a7 */ /* 0x0002a600080211ff */
[----:B--2---:R-:W-:Y:S05]  /*9290*/  @!P1 NANOSLEEP.SYNCS 0x989680 ;  /* 0x009896800000995d */ /* 0x004fea0003900000 */
[----:B------:R-:W2:Y:S02]  /*92a0*/  @!P1 SYNCS.PHASECHK.TRANS64 P1, [R0+URZ+0x50], R3 ;  /* 0x00005003000095a7 */ /* 0x000ea400080210ff */
[----:B--2---:R-:W-:Y:S05]  /*92b0*/  @!P1 BRA `(.L_x_102) ;  /* 0xfffffffc00ec9947 */ /* 0x004fea000383ffff */
[----:B------:R-:W-:Y:S05]  /*92c0*/  BRA `(.L_x_101) ;  /* 0xffffffd0001c7947 */ /* 0x000fea000383ffff */
.L_x_104:
[----:B-1----:R1:W3:Y:S02]  /*92d0*/  SYNCS.PHASECHK.TRANS64.TRYWAIT P0, [R26+URZ+0xc0], R2 ;  /* 0x0000c0021a0075a7 */ /* 0x0022e400080011ff */
[----:B---3--:R-:W-:Y:S05]  /*92e0*/  @!P0 NANOSLEEP.SYNCS 0x989680 ;  /* 0x009896800000895d */ /* 0x008fea0003900000 */
[----:B------:R-:W3:Y:S02]  /*92f0*/  @!P0 SYNCS.PHASECHK.TRANS64 P0, [R26+URZ+0xc0], R2 ;  /* 0x0000c0021a0085a7 */ /* 0x000ee400080010ff */
[----:B---3--:R-:W-:Y:S05]  /*9300*/  @!P0 BRA `(.L_x_104) ;  /* 0xfffffffc00f08947 */ /* 0x008fea000383ffff */
[----:B------:R-:W-:Y:S05]  /*9310*/  BRA `(.L_x_103) ;  /* 0xffffffd000407947 */ /* 0x000fea000383ffff */
.L_x_113:
[----:B---3--:R3:W4:Y:S02]  /*9320*/  SYNCS.PHASECHK.TRANS64.TRYWAIT P0, [R4+URZ+0x50], R0 ;  /* 0x00005000040075a7 */ /* 0x00872400080011ff */
[----:B----4-:R-:W-:Y:S05]  /*9330*/  @!P0 NANOSLEEP.SYNCS 0x989680 ;  /* 0x009896800000895d */ /* 0x010fea0003900000 */
[----:B------:R-:W4:Y:S02]  /*9340*/  @!P0 SYNCS.PHASECHK.TRANS64 P0, [R4+URZ+0x50], R0 ;  /* 0x00005000040085a7 */ /* 0x000f2400080010ff */
[----:B----4-:R-:W-:Y:S05]  /*9350*/  @!P0 BRA `(.L_x_113) ;  /* 0xfffffffc00f08947 */ /* 0x010fea000383ffff */
[----:B------:R-:W-:Y:S05]  /*9360*/  BRA `(.L_x_112) ;  /* 0xffffffd8002c7947 */ /* 0x000fea000383ffff */
.L_x_121:
[----:B-1----:R1:W4:Y:S02]  /*9370*/  SYNCS.PHASECHK.TRANS64.TRYWAIT P0, [R2+URZ+0x50], R4 ;  /* 0x00005004020075a7 */ /* 0x00232400080011ff */
[----:B----4-:R-:W-:Y:S05]  /*9380*/  @!P0 NANOSLEEP.SYNCS 0x989680 ;  /* 0x009896800000895d */ /* 0x010fea0003900000 */
[----:B------:R-:W4:Y:S02]  /*9390*/  @!P0 SYNCS.PHASECHK.TRANS64 P0, [R2+URZ+0x50], R4 ;  /* 0x00005004020085a7 */ /* 0x000f2400080010ff */
[----:B----4-:R-:W-:Y:S05]  /*93a0*/  @!P0 BRA `(.L_x_121) ;  /* 0xfffffffc00f08947 */ /* 0x010fea000383ffff */
[----:B------:R-:W-:Y:S05]  /*93b0*/  BRA `(.L_x_120) ;  /* 0xffffffe0003c7947 */ /* 0x000fea000383ffff */
.L_x_129:
[----:B---3--:R3:W4:Y:S02]  /*93c0*/  SYNCS.PHASECHK.TRANS64.TRYWAIT P0, [R3+URZ+0x50], R0 ;  /* 0x00005000030075a7 */ /* 0x00872400080011ff */
[----:B----4-:R-:W-:Y:S05]  /*93d0*/  @!P0 NANOSLEEP.SYNCS 0x989680 ;  /* 0x009896800000895d */ /* 0x010fea0003900000 */
[----:B------:R-:W4:Y:S02]  /*93e0*/  @!P0 SYNCS.PHASECHK.TRANS64 P0, [R3+URZ+0x50], R0 ;  /* 0x00005000030085a7 */ /* 0x000f2400080010ff */
[----:B----4-:R-:W-:Y:S05]  /*93f0*/  @!P0 BRA `(.L_x_129) ;  /* 0xfffffffc00f08947 */ /* 0x010fea000383ffff */
[----:B------:R-:W-:Y:S05]  /*9400*/  BRA `(.L_x_128) ;  /* 0xffffffe800487947 */ /* 0x000fea000383ffff */
        .weak           $__internal_0_$__cuda_sm10x_tcgen05_guardrail_trap_col_being_dealloced_not_returned_by_alloc
        .type           $__internal_0_$__cuda_sm10x_tcgen05_guardrail_trap_col_being_dealloced_not_returned_by_alloc,@function
        .size           $__internal_0_$__cuda_sm10x_tcgen05_guardrail_trap_col_being_dealloced_not_returned_by_alloc,($__internal_1_$__cuda_sm10x_tcgen05_guardrail_trap_phase_invalid_during_alloc - $__internal_0_$__cuda_sm10x_tcgen05_guardrail_trap_col_being_dealloced_not_returned_by_alloc)
$__internal_0_$__cuda_sm10x_tcgen05_guardrail_trap_col_being_dealloced_not_returned_by_alloc:
[----:B------:R-:W-:Y:S05]  /*9410*/  BPT.TRAP 0x1 ;  /* 0x000000040000795c */ /* 0x000fea0000300000 */
[----:B------:R-:W-:-:S04]  /*9420*/  HFMA2 R3, -RZ, RZ, 0, 0 ;  /* 0x00000000ff037431 */ /* 0x000fc800000001ff */
[----:B------:R-:W-:Y:S05]  /*9430*/  RET.REL.NODEC R2 `(_ZN7cutlass13device_kernelINS_4gemm6kernel13GemmUniversalIN4cute5tupleIJiiiiEEENS1_10collective13CollectiveMmaINS1_35MainloopSm100TmaUmmaWarpSpecializedILi5ELi2ELi4ENS5_IJNS4_1CILi2EEESB_NSA_ILi1EEEEEEEENS5_IJNSA_ILi64EEENSA_ILi128EEESF_EEENS_6half_tENS5_IJlSC_lEEESI_SJ_NS4_8TiledMMAINS4_8MMA_AtomIJNS4_20SM100_MMA_F16BF16_SSISI_SI_fLi64ELi128ELNS4_4UMMA5MajorE0ELSO_0ELNSN_7ScaleInE0ELSP_0EEEEEENS4_6LayoutINS5_IJSC_SC_SC_EEENS5_IJNSA_ILi0EEESU_SU_EEEEENS5_IJNS4_10UnderscoreESX_SX_EEEEENS4_23SM90_TMA_LOAD_MULTICASTENS4_14ComposedLayoutINS4_7SwizzleILi3ELi4ELi3EEENS4_18smem_ptr_flag_bitsILi16EEENSS_INS5_IJNSA_ILi8EEESF_EEENS5_IJSF_SC_EEEEEEEvNS4_8identityES10_S1A_vS1B_EENS_8epilogue10collective18CollectiveEpilogueINS1D_23Sm100TmaWarpSpecializedILi4ELi2ELi16ELb1ELb0EEEJSH_NS5_IJNSS_ISF_SC_EENSS_INSA_ILi32EEESC_EEEEESI_SJ_SI_SJ_NS1D_6fusion15FusionCallbacksIS1H_NS1M_17LinearCombinationISI_fSI_fLNS_15FloatRoundStyleE2EEESH_S1L_JEEENS4_5SM1004TMEM4LOAD26SM100_TMEM_LOAD_16dp256b4xENS4_13SM90_TMA_LOADENS11_INS12_ILi2ELi4ELi3EEES15_NSS_INS5_IJS16_S1J_EEENS5_IJS1J_SC_EEEEEEENS4_17SM75_U32x4_LDSM_NENS4_14SM90_TMA_STOREES21_NS4_17SM90_U32x4_STSM_NENS4_39AutoVectorizingCopyWithAssumedAlignmentILi128EEEEEEvvEEEEvNT_6ParamsE) ;  /* 0xffffff6802f07950 */ /* 0x000fea0003c3ffff */
        .weak           $__internal_1_$__cuda_sm10x_tcgen05_guardrail_trap_phase_invalid_during_alloc
        .type           $__internal_1_$__cuda_sm10x_tcgen05_guardrail_trap_phase_invalid_during_alloc,@function
        .size           $__internal_1_$__cuda_sm10x_tcgen05_guardrail_trap_phase_invalid_during_alloc,($__internal_2_$__cuda_sm10x_tcgen05_guardrail_trap_unallocated_columns_being_dealloced - $__internal_1_$__cuda_sm10x_tcgen05_guardrail_trap_phase_invalid_during_alloc)
$__internal_1_$__cuda_sm10x_tcgen05_guardrail_trap_phase_invalid_during_alloc:
[----:B------:R-:W-:Y:S05]  /*9440*/  BPT.TRAP 0x1 ;  /* 0x000000040000795c */ /* 0x000fea0000300000 */
[----:B------:R-:W-:-:S04]  /*9450*/  MOV R5, 0x0 ;  /* 0x0000000000057802 */ /* 0x000fc80000000f00 */
[----:B------:R-:W-:Y:S05]  /*9460*/  RET.REL.NODEC R4 `(_ZN7cutlass13device_kernelINS_4gemm6kernel13GemmUniversalIN4cute5tupleIJiiiiEEENS1_10collective13CollectiveMmaINS1_35MainloopSm100TmaUmmaWarpSpecializedILi5ELi2ELi4ENS5_IJNS4_1CILi2EEESB_NSA_ILi1EEEEEEEENS5_IJNSA_ILi64EEENSA_ILi128EEESF_EEENS_6half_tENS5_IJlSC_lEEESI_SJ_NS4_8TiledMMAINS4_8MMA_AtomIJNS4_20SM100_MMA_F16BF16_SSISI_SI_fLi64ELi128ELNS4_4UMMA5MajorE0ELSO_0ELNSN_7ScaleInE0ELSP_0EEEEEENS4_6LayoutINS5_IJSC_SC_SC_EEENS5_IJNSA_ILi0EEESU_SU_EEEEENS5_IJNS4_10UnderscoreESX_SX_EEEEENS4_23SM90_TMA_LOAD_MULTICASTENS4_14ComposedLayoutINS4_7SwizzleILi3ELi4ELi3EEENS4_18smem_ptr_flag_bitsILi16EEENSS_INS5_IJNSA_ILi8EEESF_EEENS5_IJSF_SC_EEEEEEEvNS4_8identityES10_S1A_vS1B_EENS_8epilogue10collective18CollectiveEpilogueINS1D_23Sm100TmaWarpSpecializedILi4ELi2ELi16ELb1ELb0EEEJSH_NS5_IJNSS_ISF_SC_EENSS_INSA_ILi32EEESC_EEEEESI_SJ_SI_SJ_NS1D_6fusion15FusionCallbacksIS1H_NS1M_17LinearCombinationISI_fSI_fLNS_15FloatRoundStyleE2EEESH_S1L_JEEENS4_5SM1004TMEM4LOAD26SM100_TMEM_LOAD_16dp256b4xENS4_13SM90_TMA_LOADENS11_INS12_ILi2ELi4ELi3EEES15_NSS_INS5_IJS16_S1J_EEENS5_IJS1J_SC_EEEEEEENS4_17SM75_U32x4_LDSM_NENS4_14SM90_TMA_STOREES21_NS4_17SM90_U32x4_STSM_NENS4_39AutoVectorizingCopyWithAssumedAlignmentILi128EEEEEEvvEEEEvNT_6ParamsE) ;  /* 0xffffff6804e47950 */ /* 0x000fea0003c3ffff */
        .weak           $__internal_2_$__cuda_sm10x_tcgen05_guardrail_trap_unallocated_columns_being_dealloced
        .type           $__internal_2_$__cuda_sm10x_tcgen05_guardrail_trap_unallocated_columns_being_dealloced,@function
        .size           $__internal_2_$__cuda_sm10x_tcgen05_guardrail_trap_unallocated_columns_being_dealloced,(.L_x_186 - $__internal_2_$__cuda_sm10x_tcgen05_guardrail_trap_unallocated_columns_being_dealloced)
$__internal_2_$__cuda_sm10x_tcgen05_guardrail_trap_unallocated_columns_being_dealloced:
[----:B------:R-:W-:Y:S05]  /*9470*/  BPT.TRAP 0x1 ;  /* 0x000000040000795c */ /* 0x000fea0000300000 */
[----:B------:R-:W-:-:S04]  /*9480*/  HFMA2 R3, -RZ, RZ, 0, 0 ;  /* 0x00000000ff037431 */ /* 0x000fc800000001ff */
[----:B------:R-:W-:Y:S05]  /*9490*/  RET.REL.NODEC R2 `(_ZN7cutlass13device_kernelINS_4gemm6kernel13GemmUniversalIN4cute5tupleIJiiiiEEENS1_10collective13CollectiveMmaINS1_35MainloopSm100TmaUmmaWarpSpecializedILi5ELi2ELi4ENS5_IJNS4_1CILi2EEESB_NSA_ILi1EEEEEEEENS5_IJNSA_ILi64EEENSA_ILi128EEESF_EEENS_6half_tENS5_IJlSC_lEEESI_SJ_NS4_8TiledMMAINS4_8MMA_AtomIJNS4_20SM100_MMA_F16BF16_SSISI_SI_fLi64ELi128ELNS4_4UMMA5MajorE0ELSO_0ELNSN_7ScaleInE0ELSP_0EEEEEENS4_6LayoutINS5_IJSC_SC_SC_EEENS5_IJNSA_ILi0EEESU_SU_EEEEENS5_IJNS4_10UnderscoreESX_SX_EEEEENS4_23SM90_TMA_LOAD_MULTICASTENS4_14ComposedLayoutINS4_7SwizzleILi3ELi4ELi3EEENS4_18smem_ptr_flag_bitsILi16EEENSS_INS5_IJNSA_ILi8EEESF_EEENS5_IJSF_SC_EEEEEEEvNS4_8identityES10_S1A_vS1B_EENS_8epilogue10collective18CollectiveEpilogueINS1D_23Sm100TmaWarpSpecializedILi4ELi2ELi16ELb1ELb0EEEJSH_NS5_IJNSS_ISF_SC_EENSS_INSA_ILi32EEESC_EEEEESI_SJ_SI_SJ_NS1D_6fusion15FusionCallbacksIS1H_NS1M_17LinearCombinationISI_fSI_fLNS_15FloatRoundStyleE2EEESH_S1L_JEEENS4_5SM1004TMEM4LOAD26SM100_TMEM_LOAD_16dp256b4xENS4_13SM90_TMA_LOADENS11_INS12_ILi2ELi4ELi3EEES15_NSS_INS5_IJS16_S1J_EEENS5_IJS1J_SC_EEEEEEENS4_17SM75_U32x4_LDSM_NENS4_14SM90_TMA_STOREES21_NS4_17SM90_U32x4_STSM_NENS4_39AutoVectorizingCopyWithAssumedAlignmentILi128EEEEEEvvEEEEvNT_6ParamsE) ;  /* 0xffffff6802d87950 */ /* 0x000fea0003c3ffff */
.L_x_185:
[----:B------:R-:W-:-:S00]  /*94a0*/  BRA `(.L_x_185) ;  /* 0xfffffffc00fc7947 */ /* 0x000fc0000383ffff */
[----:B------:R-:W-:-:S00]  /*94b0*/  NOP ;  /* 0x0000000000007918 */ /* 0x000fc00000000000 */
        /* <DEDUP_REMOVED lines=12> */
.L_x_186:


//--------------------- .nv.global.init           --------------------------
	.section	.nv.global.init,"aw",@progbits
.nv.global.init:
	.type		$str$27,@object
	.size		$str$27,($str$28 - $str$27)
$str$27:
        /*0000*/ 	.byte	0x28, 0x61, 0x64, 0x64, 0x72, 0x65, 0x73, 0x73, 0x20, 0x26, 0x20, 0x6d, 0x61, 0x73, 0x6b, 0x29
        /*0010*/ 	.byte	0x20, 0x3d, 0x3d, 0x20, 0x30, 0x00
	.type		$str$28,@object
	.size		$str$28,($str$26 - $str$28)
$str$28:
        /*0016*/ 	.byte	0x2f, 0x74, 0x6d, 0x70, 0x2f, 0x63, 0x75, 0x74, 0x6c, 0x61, 0x73, 0x73, 0x5f, 0x73, 0x77, 0x65
        /*0026*/ 	.byte	0x65, 0x70, 0x5f, 0x73, 0x72, 0x63, 0x2f, 0x69, 0x6e, 0x63, 0x6c, 0x75, 0x64, 0x65, 0x2f, 0x63
        /*0036*/ 	.byte	0x75, 0x74, 0x65, 0x2f, 0x70, 0x6f, 0x69, 0x6e, 0x74, 0x65, 0x72, 0x5f, 0x66, 0x6c, 0x61, 0x67
        /*0046*/ 	.byte	0x67, 0x65, 0x64, 0x2e, 0x68, 0x70, 0x70, 0x00
	.type		$str$26,@object
	.size		$str$26,($str$25 - $str$26)
$str$26:
        /*004e*/ 	.byte	0x2f, 0x74, 0x6d, 0x70, 0x2f, 0x63, 0x75, 0x74, 0x6c, 0x61, 0x73, 0x73, 0x5f, 0x73, 0x77, 0x65
        /*005e*/ 	.byte	0x65, 0x70, 0x5f, 0x73, 0x72, 0x63, 0x2f, 0x69, 0x6e, 0x63, 0x6c, 0x75, 0x64, 0x65, 0x2f, 0x63
        /*006e*/ 	.byte	0x75, 0x74, 0x65, 0x2f, 0x61, 0x74, 0x6f, 0x6d, 0x2f, 0x63, 0x6f, 0x70, 0x79, 0x5f, 0x74, 0x72
        /*007e*/ 	.byte	0x61, 0x69, 0x74, 0x73, 0x5f, 0x73, 0x6d, 0x31, 0x30, 0x30, 0x2e, 0x68, 0x70, 0x70, 0x00
	.type		$str$25,@object
	.size		$str$25,(__unnamed_1 - $str$25)
$str$25:
        /*008d*/ 	.byte	0x28, 0x28, 0x75, 0x69, 0x6e, 0x74, 0x33, 0x32, 0x5f, 0x74, 0x28, 0x74, 0x68, 0x72, 0x65, 0x61
        /*009d*/ 	.byte	0x64, 0x49, 0x64, 0x78, 0x2e, 0x78, 0x29, 0x20, 0x2f, 0x20, 0x33, 0x32, 0x29, 0x20, 0x25, 0x20
        /*00ad*/ 	.byte	0x34, 0x29, 0x20, 0x3d, 0x3d, 0x20, 0x28, 0x28, 0x28, 0x74, 0x6d, 0x65, 0x6d, 0x5f, 0x61, 0x64
        /*00bd*/ 	.byte	0x64, 0x72, 0x20, 0x3e, 0x3e, 0x20, 0x31, 0x36, 0x29, 0x20, 0x2f, 0x20, 0x33, 0x32, 0x29, 0x20
        /*00cd*/ 	.byte	0x25, 0x20, 0x34, 0x29, 0x00
	.type		__unnamed_1,@object
	.size		__unnamed_1,(__unnamed_2 - __unnamed_1)
__unnamed_1:
        /*00d2*/ 	.byte	0x61, 0x75, 0x74, 0x6f, 0x20, 0x63, 0x75, 0x74, 0x65, 0x3a, 0x3a, 0x61, 0x73, 0x5f, 0x70, 0x6f
        /* <DEDUP_REMOVED lines=24> */
        /*0262*/ 	.byte	0x3e, 0x3e, 0x3e, 0x5d, 0x00
	.type		__unnamed_2,@object
	.size		__unnamed_2,(.L_2 - __unnamed_2)
__unnamed_2:
        /* <DEDUP_REMOVED lines=46> */
.L_2:


//--------------------- .nv.shared._ZN7cutlass13device_kernelINS_4gemm6kernel13GemmUniversalIN4cute5tupleIJiiiiEEENS1_10collective13CollectiveMmaINS1_35MainloopSm100TmaUmmaWarpSpecializedILi5ELi2ELi4ENS5_IJNS4_1CILi2EEESB_NSA_ILi1EEEEEEEENS5_IJNSA_ILi64EEENSA_ILi128EEESF_EEENS_6half_tENS5_IJlSC_lEEESI_SJ_NS4_8TiledMMAINS4_8MMA_AtomIJNS4_20SM100_MMA_F16BF16_SSISI_SI_fLi64ELi128ELNS4_4UMMA5MajorE0ELSO_0ELNSN_7ScaleInE0ELSP_0EEEEEENS4_6LayoutINS5_IJSC_SC_SC_EEENS5_IJNSA_ILi0EEESU_SU_EEEEENS5_IJNS4_10UnderscoreESX_SX_EEEEENS4_23SM90_TMA_LOAD_MULTICASTENS4_14ComposedLayoutINS4_7SwizzleILi3ELi4ELi3EEENS4_18smem_ptr_flag_bitsILi16EEENSS_INS5_IJNSA_ILi8EEESF_EEENS5_IJSF_SC_EEEEEEEvNS4_8identityES10_S1A_vS1B_EENS_8epilogue10collective18CollectiveEpilogueINS1D_23Sm100TmaWarpSpecializedILi4ELi2ELi16ELb1ELb0EEEJSH_NS5_IJNSS_ISF_SC_EENSS_INSA_ILi32EEESC_EEEEESI_SJ_SI_SJ_NS1D_6fusion15FusionCallbacksIS1H_NS1M_17LinearCombinationISI_fSI_fLNS_15FloatRoundStyleE2EEESH_S1L_JEEENS4_5SM1004TMEM4LOAD26SM100_TMEM_LOAD_16dp256b4xENS4_13SM90_TMA_LOADENS11_INS12_ILi2ELi4ELi3EEES15_NSS_INS5_IJS16_S1J_EEENS5_IJS1J_SC_EEEEEEENS4_17SM75_U32x4_LDSM_NENS4_14SM90_TMA_STOREES21_NS4_17SM90_U32x4_STSM_NENS4_39AutoVectorizingCopyWithAssumedAlignmentILi128EEEEEEvvEEEEvNT_6ParamsE --------------------------
	.section	.nv.shared._ZN7cutlass13device_kernelINS_4gemm6kernel13GemmUniversalIN4cute5tupleIJiiiiEEENS1_10collective13CollectiveMmaINS1_35MainloopSm100TmaUmmaWarpSpecializedILi5ELi2ELi4ENS5_IJNS4_1CILi2EEESB_NSA_ILi1EEEEEEEENS5_IJNSA_ILi64EEENSA_ILi128EEESF_EEENS_6half_tENS5_IJlSC_lEEESI_SJ_NS4_8TiledMMAINS4_8MMA_AtomIJNS4_20SM100_MMA_F16BF16_SSISI_SI_fLi64ELi128ELNS4_4UMMA5MajorE0ELSO_0ELNSN_7ScaleInE0ELSP_0EEEEEENS4_6LayoutINS5_IJSC_SC_SC_EEENS5_IJNSA_ILi0EEESU_SU_EEEEENS5_IJNS4_10UnderscoreESX_SX_EEEEENS4_23SM90_TMA_LOAD_MULTICASTENS4_14ComposedLayoutINS4_7SwizzleILi3ELi4ELi3EEENS4_18smem_ptr_flag_bitsILi16EEENSS_INS5_IJNSA_ILi8EEESF_EEENS5_IJSF_SC_EEEEEEEvNS4_8identityES10_S1A_vS1B_EENS_8epilogue10collective18CollectiveEpilogueINS1D_23Sm100TmaWarpSpecializedILi4ELi2ELi16ELb1ELb0EEEJSH_NS5_IJNSS_ISF_SC_EENSS_INSA_ILi32EEESC_EEEEESI_SJ_SI_SJ_NS1D_6fusion15FusionCallbacksIS1H_NS1M_17LinearCombinationISI_fSI_fLNS_15FloatRoundStyleE2EEESH_S1L_JEEENS4_5SM1004TMEM4LOAD26SM100_TMEM_LOAD_16dp256b4xENS4_13SM90_TMA_LOADENS11_INS12_ILi2ELi4ELi3EEES15_NSS_INS5_IJS16_S1J_EEENS5_IJS1J_SC_EEEEEEENS4_17SM75_U32x4_LDSM_NENS4_14SM90_TMA_STOREES21_NS4_17SM90_U32x4_STSM_NENS4_39AutoVectorizingCopyWithAssumedAlignmentILi128EEEEEEvvEEEEvNT_6ParamsE,"aw",@nobits
	.sectionflags	@""
	.align	16
	.zero		1024


//--------------------- .nv.shared.reserved.0     --------------------------
	.section	.nv.shared.reserved.0,"aw",@nobits
	.weak		__nv_reservedSMEM_offset_0_alias
	.size		__nv_reservedSMEM_offset_0_alias, 0, 64
	.other		__nv_reservedSMEM_offset_0_alias,@"STO_CUDA_RESERVED_SHARED STV_DEFAULT"
__nv_reservedSMEM_offset_0_alias:
	.zero		0
.nv.shared.reserved.0:
	.zero		64
	.weak		__nv_reservedSMEM_tcgen05_partition
	.type		__nv_reservedSMEM_tcgen05_partition,@object
	.size		__nv_reservedSMEM_tcgen05_partition,(.L_0 - __nv_reservedSMEM_tcgen05_partition)
__nv_reservedSMEM_tcgen05_partition:
	.zero		32
.L_0:


//--------------------- .nv.global                --------------------------
	.section	.nv.global,"aw",@nobits
.nv.global:
	.type		_ZN39_INTERNAL_161b78a4_4_k_cu_8fdff476_77184cute1_E,@object
	.size		_ZN39_INTERNAL_161b78a4_4_k_cu_8fdff476_77184cute1_E,(_ZN39_INTERNAL_161b78a4_4_k_cu_8fdff476_77184cuda3std3__45__cpo6cbeginE - _ZN39_INTERNAL_161b78a4_4_k_cu_8fdff476_77184cute1_E)
_ZN39_INTERNAL_161b78a4_4_k_cu_8fdff476_77184cute1_E:
	.zero		1
	.type		_ZN39_INTERNAL_161b78a4_4_k_cu_8fdff476_77184cuda3std3__45__cpo6cbeginE,@object
	.size		_ZN39_INTERNAL_161b78a4_4_k_cu_8fdff476_77184cuda3std3__45__cpo6cbeginE,(_ZN39_INTERNAL_161b78a4_4_k_cu_8fdff476_77184cuda3std3__48in_placeE - _ZN39_INTERNAL_161b78a4_4_k_cu_8fdff476_77184cuda3std3__45__cpo6cbeginE)
_ZN39_INTERNAL_161b78a4_4_k_cu_8fdff476_77184cuda3std3__45__cpo6cbeginE:
	.zero		1
	.type		_ZN39_INTERNAL_161b78a4_4_k_cu_8fdff476_77184cuda3std3__48in_placeE,@object
	.size		_ZN39_INTERNAL_161b78a4_4_k_cu_8fdff476_77184cuda3std3__48in_placeE,(_ZN39_INTERNAL_161b78a4_4_k_cu_8fdff476_77184cuda3std6ranges3__45__cpo9iter_moveE - _ZN39_INTERNAL_161b78a4_4_k_cu_8fdff476_77184cuda3std3__48in_placeE)
_ZN39_INTERNAL_161b78a4_4_k_cu_8fdff476_77184cuda3std3__48in_placeE:
	.zero		1
	.type		_ZN39_INTERNAL_161b78a4_4_k_cu_8fdff476_77184cuda3std6ranges3__45__cpo9iter_moveE,@object
	.size		_ZN39_INTERNAL_161b78a4_4_k_cu_8fdff476_77184cuda3std6ranges3__45__cpo9iter_moveE,(_ZN39_INTERNAL_161b78a4_4_k_cu_8fdff476_77184cuda3std3__45__cpo5beginE - _ZN39_INTERNAL_161b78a4_4_k_cu_8fdff476_77184cuda3std6ranges3__45__cpo9iter_moveE)
_ZN39_INTERNAL_161b78a4_4_k_cu_8fdff476_77184cuda3std6ranges3__45__cpo9iter_moveE:
	.zero		1
	.type		_ZN39_INTERNAL_161b78a4_4_k_cu_8fdff476_77184cuda3std3__45__cpo5beginE,@object
	.size		_ZN39_INTERNAL_161b78a4_4_k_cu_8fdff476_77184cuda3std3__45__cpo5beginE,(_ZN39_INTERNAL_161b78a4_4_k_cu_8fdff476_77184cuda3std3__441_GLOBAL__N__161b78a4_4_k_cu_8fdff476_77186ignoreE - _ZN39_INTERNAL_161b78a4_4_k_cu_8fdff476_77184cuda3std3__45__cpo5beginE)
_ZN39_INTERNAL_161b78a4_4_k_cu_8fdff476_77184cuda3std3__45__cpo5beginE:
	.zero		1
	.type		_ZN39_INTERNAL_161b78a4_4_k_cu_8fdff476_77184cuda3std3__441_GLOBAL__N__161b78a4_4_k_cu_8fdff476_77186ignoreE,@object
	.size		_ZN39_INTERNAL_161b78a4_4_k_cu_8fdff476_77184cuda3std3__441_GLOBAL__N__161b78a4_4_k_cu_8fdff476_77186ignoreE,(_ZN39_INTERNAL_161b78a4_4_k_cu_8fdff476_77184cute7productE - _ZN39_INTERNAL_161b78a4_4_k_cu_8fdff476_77184cuda3std3__441_GLOBAL__N__161b78a4_4_k_cu_8fdff476_77186ignoreE)
_ZN39_INTERNAL_161b78a4_4_k_cu_8fdff476_77184cuda3std3__441_GLOBAL__N__161b78a4_4_k_cu_8fdff476_77186ignoreE:
	.zero		1
	.type		_ZN39_INTERNAL_161b78a4_4_k_cu_8fdff476_77184cute7productE,@object
	.size		_ZN39_INTERNAL_161b78a4_4_k_cu_8fdff476_77184cute7productE,(_ZN39_INTERNAL_161b78a4_4_k_cu_8fdff476_77184cuda3std3__45__cpo3endE - _ZN39_INTERNAL_161b78a4_4_k_cu_8fdff476_77184cute7productE)
_ZN39_INTERNAL_161b78a4_4_k_cu_8fdff476_77184cute7productE:
	.zero		1
	.type		_ZN39_INTERNAL_161b78a4_4_k_cu_8fdff476_77184cuda3std3__45__cpo3endE,@object
	.size		_ZN39_INTERNAL_161b78a4_4_k_cu_8fdff476_77184cuda3std3__45__cpo3endE,(_ZN39_INTERNAL_161b78a4_4_k_cu_8fdff476_77184cuda3std3__419piecewise_constructE - _ZN39_INTERNAL_161b78a4_4_k_cu_8fdff476_77184cuda3std3__45__cpo3endE)
_ZN39_INTERNAL_161b78a4_4_k_cu_8fdff476_77184cuda3std3__45__cpo3endE:
	.zero		1
	.type		_ZN39_INTERNAL_161b78a4_4_k_cu_8fdff476_77184cuda3std3__419piecewise_constructE,@object
	.size		_ZN39_INTERNAL_161b78a4_4_k_cu_8fdff476_77184cuda3std3__419piecewise_constructE,(_ZN39_INTERNAL_161b78a4_4_k_cu_8fdff476_77184cuda3std3__45__cpo4cendE - _ZN39_INTERNAL_161b78a4_4_k_cu_8fdff476_77184cuda3std3__419piecewise_constructE)
_ZN39_INTERNAL_161b78a4_4_k_cu_8fdff476_77184cuda3std3__419piecewise_constructE:
	.zero		1
	.type		_ZN39_INTERNAL_161b78a4_4_k_cu_8fdff476_77184cuda3std3__45__cpo4cendE,@object
	.size		_ZN39_INTERNAL_161b78a4_4_k_cu_8fdff476_77184cuda3std3__45__cpo4cendE,(_ZN39_INTERNAL_161b78a4_4_k_cu_8fdff476_77184cuda3std6ranges3__45__cpo4swapE - _ZN39_INTERNAL_161b78a4_4_k_cu_8fdff476_77184cuda3std3__45__cpo4cendE)
_ZN39_INTERNAL_161b78a4_4_k_cu_8fdff476_77184cuda3std3__45__cpo4cendE:
	.zero		1
	.type		_ZN39_INTERNAL_161b78a4_4_k_cu_8fdff476_77184cuda3std6ranges3__45__cpo4swapE,@object
	.size		_ZN39_INTERNAL_161b78a4_4_k_cu_8fdff476_77184cuda3std6ranges3__45__cpo4swapE,(.L_10 - _ZN39_INTERNAL_161b78a4_4_k_cu_8fdff476_77184cuda3std6ranges3__45__cpo4swapE)
_ZN39_INTERNAL_161b78a4_4_k_cu_8fdff476_77184cuda3std6ranges3__45__cpo4swapE:
	.zero		1
.L_10:


//--------------------- .nv.constant0._ZN7cutlass13device_kernelINS_4gemm6kernel13GemmUniversalIN4cute5tupleIJiiiiEEENS1_10collective13CollectiveMmaINS1_35MainloopSm100TmaUmmaWarpSpecializedILi5ELi2ELi4ENS5_IJNS4_1CILi2EEESB_NSA_ILi1EEEEEEEENS5_IJNSA_ILi64EEENSA_ILi128EEESF_EEENS_6half_tENS5_IJlSC_lEEESI_SJ_NS4_8TiledMMAINS4_8MMA_AtomIJNS4_20SM100_MMA_F16BF16_SSISI_SI_fLi64ELi128ELNS4_4UMMA5MajorE0ELSO_0ELNSN_7ScaleInE0ELSP_0EEEEEENS4_6LayoutINS5_IJSC_SC_SC_EEENS5_IJNSA_ILi0EEESU_SU_EEEEENS5_IJNS4_10UnderscoreESX_SX_EEEEENS4_23SM90_TMA_LOAD_MULTICASTENS4_14ComposedLayoutINS4_7SwizzleILi3ELi4ELi3EEENS4_18smem_ptr_flag_bitsILi16EEENSS_INS5_IJNSA_ILi8EEESF_EEENS5_IJSF_SC_EEEEEEEvNS4_8identityES10_S1A_vS1B_EENS_8epilogue10collective18CollectiveEpilogueINS1D_23Sm100TmaWarpSpecializedILi4ELi2ELi16ELb1ELb0EEEJSH_NS5_IJNSS_ISF_SC_EENSS_INSA_ILi32EEESC_EEEEESI_SJ_SI_SJ_NS1D_6fusion15FusionCallbacksIS1H_NS1M_17LinearCombinationISI_fSI_fLNS_15FloatRoundStyleE2EEESH_S1L_JEEENS4_5SM1004TMEM4LOAD26SM100_TMEM_LOAD_16dp256b4xENS4_13SM90_TMA_LOADENS11_INS12_ILi2ELi4ELi3EEES15_NSS_INS5_IJS16_S1J_EEENS5_IJS1J_SC_EEEEEEENS4_17SM75_U32x4_LDSM_NENS4_14SM90_TMA_STOREES21_NS4_17SM90_U32x4_STSM_NENS4_39AutoVectorizingCopyWithAssumedAlignmentILi128EEEEEEvvEEEEvNT_6ParamsE --------------------------
	.section	.nv.constant0._ZN7cutlass13device_kernelINS_4gemm6kernel13GemmUniversalIN4cute5tupleIJiiiiEEENS1_10collective13CollectiveMmaINS1_35MainloopSm100TmaUmmaWarpSpecializedILi5ELi2ELi4ENS5_IJNS4_1CILi2EEESB_NSA_ILi1EEEEEEEENS5_IJNSA_ILi64EEENSA_ILi128EEESF_EEENS_6half_tENS5_IJlSC_lEEESI_SJ_NS4_8TiledMMAINS4_8MMA_AtomIJNS4_20SM100_MMA_F16BF16_SSISI_SI_fLi64ELi128ELNS4_4UMMA5MajorE0ELSO_0ELNSN_7ScaleInE0ELSP_0EEEEEENS4_6LayoutINS5_IJSC_SC_SC_EEENS5_IJNSA_ILi0EEESU_SU_EEEEENS5_IJNS4_10UnderscoreESX_SX_EEEEENS4_23SM90_TMA_LOAD_MULTICASTENS4_14ComposedLayoutINS4_7SwizzleILi3ELi4ELi3EEENS4_18smem_ptr_flag_bitsILi16EEENSS_INS5_IJNSA_ILi8EEESF_EEENS5_IJSF_SC_EEEEEEEvNS4_8identityES10_S1A_vS1B_EENS_8epilogue10collective18CollectiveEpilogueINS1D_23Sm100TmaWarpSpecializedILi4ELi2ELi16ELb1ELb0EEEJSH_NS5_IJNSS_ISF_SC_EENSS_INSA_ILi32EEESC_EEEEESI_SJ_SI_SJ_NS1D_6fusion15FusionCallbacksIS1H_NS1M_17LinearCombinationISI_fSI_fLNS_15FloatRoundStyleE2EEESH_S1L_JEEENS4_5SM1004TMEM4LOAD26SM100_TMEM_LOAD_16dp256b4xENS4_13SM90_TMA_LOADENS11_INS12_ILi2ELi4ELi3EEES15_NSS_INS5_IJS16_S1J_EEENS5_IJS1J_SC_EEEEEEENS4_17SM75_U32x4_LDSM_NENS4_14SM90_TMA_STOREES21_NS4_17SM90_U32x4_STSM_NENS4_39AutoVectorizingCopyWithAssumedAlignmentILi128EEEEEEvvEEEEvNT_6ParamsE,"a",@progbits
	.sectionflags	@""
	.align	4
.nv.constant0._ZN7cutlass13device_kernelINS_4gemm6kernel13GemmUniversalIN4cute5tupleIJiiiiEEENS1_10collective13CollectiveMmaINS1_35MainloopSm100TmaUmmaWarpSpecializedILi5ELi2ELi4ENS5_IJNS4_1CILi2EEESB_NSA_ILi1EEEEEEEENS5_IJNSA_ILi64EEENSA_ILi128EEESF_EEENS_6half_tENS5_IJlSC_lEEESI_SJ_NS4_8TiledMMAINS4_8MMA_AtomIJNS4_20SM100_MMA_F16BF16_SSISI_SI_fLi64ELi128ELNS4_4UMMA5MajorE0ELSO_0ELNSN_7ScaleInE0ELSP_0EEEEEENS4_6LayoutINS5_IJSC_SC_SC_EEENS5_IJNSA_ILi0EEESU_SU_EEEEENS5_IJNS4_10UnderscoreESX_SX_EEEEENS4_23SM90_TMA_LOAD_MULTICASTENS4_14ComposedLayoutINS4_7SwizzleILi3ELi4ELi3EEENS4_18smem_ptr_flag_bitsILi16EEENSS_INS5_IJNSA_ILi8EEESF_EEENS5_IJSF_SC_EEEEEEEvNS4_8identityES10_S1A_vS1B_EENS_8epilogue10collective18CollectiveEpilogueINS1D_23Sm100TmaWarpSpecializedILi4ELi2ELi16ELb1ELb0EEEJSH_NS5_IJNSS_ISF_SC_EENSS_INSA_ILi32EEESC_EEEEESI_SJ_SI_SJ_NS1D_6fusion15FusionCallbacksIS1H_NS1M_17LinearCombinationISI_fSI_fLNS_15FloatRoundStyleE2EEESH_S1L_JEEENS4_5SM1004TMEM4LOAD26SM100_TMEM_LOAD_16dp256b4xENS4_13SM90_TMA_LOADENS11_INS12_ILi2ELi4ELi3EEES15_NSS_INS5_IJS16_S1J_EEENS5_IJS1J_SC_EEEEEEENS4_17SM75_U32x4_LDSM_NENS4_14SM90_TMA_STOREES21_NS4_17SM90_U32x4_STSM_NENS4_39AutoVectorizingCopyWithAssumedAlignmentILi128EEEEEEvvEEEEvNT_6ParamsE:
	.zero		2944


//--------------------- SYMBOLS --------------------------

	.type		.nv.reservedSmem.offset0,@object
	.size		.nv.reservedSmem.offset0,0x4
	.type		.nv.reservedSmem.cap,@object
	.size		.nv.reservedSmem.cap,0x4
	.type		__assertfail,@function
